// auto-generated by cutlass_sweep.gemm — config: {"arch": "sm_90", "cluster_m": 1, "cluster_n": 2, "dtype": "int8", "stages": 5, "tile_k": 32, "tile_m": 256, "tile_n": 128}
#include "cutlass/cutlass.h"
#include "cutlass/gemm/collective/collective_builder.hpp"
#include "cutlass/gemm/device/gemm_universal_adapter.h"
#include "cutlass/gemm/kernel/gemm_universal.hpp"
#include "cutlass/epilogue/collective/collective_builder.hpp"

using ElemA = int8_t;
using ElemB = int8_t;
using ElemCD = int8_t;
using Acc  = int32_t;
using TileShape    = cute::Shape<cute::_256, cute::_128, cute::_32>;
using ClusterShape = cute::Shape<cute::_1, cute::_2, cute::_1>;

using CollectiveEpilogue = typename cutlass::epilogue::collective::CollectiveBuilder<
    cutlass::arch::Sm90, cutlass::arch::OpClassTensorOp,
    TileShape, ClusterShape,
    cutlass::epilogue::collective::EpilogueTileAuto,
    Acc, Acc,
    ElemCD, cutlass::layout::RowMajor, 128 / cutlass::sizeof_bits<ElemCD>::value,
    ElemCD, cutlass::layout::RowMajor, 128 / cutlass::sizeof_bits<ElemCD>::value,
    cutlass::epilogue::collective::EpilogueScheduleAuto
  >::CollectiveOp;

using CollectiveMainloop = typename cutlass::gemm::collective::CollectiveBuilder<
    cutlass::arch::Sm90, cutlass::arch::OpClassTensorOp,
    ElemA, cutlass::layout::RowMajor, 128 / cutlass::sizeof_bits<ElemA>::value,
    ElemB, cutlass::layout::ColumnMajor, 128 / cutlass::sizeof_bits<ElemB>::value,
    Acc,
    TileShape, ClusterShape,
    cutlass::gemm::collective::StageCount<5>,
    cutlass::gemm::collective::KernelScheduleAuto
  >::CollectiveOp;

using GemmKernel = cutlass::gemm::kernel::GemmUniversal<
    cute::Shape<int,int,int,int>,
    CollectiveMainloop,
    CollectiveEpilogue
>;
using Gemm = cutlass::gemm::device::GemmUniversalAdapter<GemmKernel>;

// Force the device kernel symbol into the cubin without needing a host main.
auto* _anchor = &cutlass::device_kernel<GemmKernel>;


// ===== COMPILED SASS (sm_90a) =====

	.target	sm_90a

	.elftype	@"ET_EXEC"


//--------------------- .note.nv.tkinfo           --------------------------
	.section	.note.nv.tkinfo,"",@"SHT_NOTE"
	.sectionflags	@"SHF_NOTE_NV_TKINFO"
	.tkinfo
        /*0018*/ 	.word	0x00000002
        /*0030*/ 	.string	""
        /*0030*/ 	.string	"ptxas"
        /*0030*/ 	.string	"Cuda compilation tools, release 13.0, V13.0.88"
        /*0030*/ 	.string	"Build cuda_13.0.r13.0/compiler.36424714_0"
        /*0030*/ 	.string	"-arch sm_90a -m 64 "



//--------------------- .note.nv.cuinfo           --------------------------
	.section	.note.nv.cuinfo,"",@"SHT_NOTE"
	.sectionflags	@"SHF_NOTE_NV_CUINFO"
        /*0018*/ 	.short	0x0002
        /*001a*/ 	.short	0x005a
        /*001c*/ 	.short	0x0082
	.zero		2


//--------------------- .nv.info                  --------------------------
	.section	.nv.info,"",@"SHT_CUDA_INFO"
	.align	4


	//----- nvinfo : EIATTR_REGCOUNT
	.align		4
        /*0000*/ 	.byte	0x04, 0x2f
        /*0002*/ 	.short	(.L_15 - .L_14)
	.align		4
.L_14:
        /*0004*/ 	.word	index@(_ZN7cutlass13device_kernelINS_4gemm6kernel13GemmUniversalIN4cute5tupleIJiiiiEEENS1_10collective13CollectiveMmaINS1_34MainloopSm90TmaGmmaWarpSpecializedILi5ENS5_IJNS4_1CILi1EEENSA_ILi2EEESB_EEENS1_35KernelTmaWarpSpecializedCooperativeEEENS5_IJNSA_ILi256EEENSA_ILi128EEENSA_ILi32EEEEEEaNS5_IJlSB_lEEEaSK_NS4_8TiledMMAINS4_8MMA_AtomIJNS4_4SM904GMMA27MMA_64x128x32_S32S8S8_SS_TNEEEENS4_6LayoutINS5_IJSC_SB_SB_EEENS5_IJSB_NSA_ILi0EEEST_EEEEENS5_IJNS4_10UnderscoreESW_SW_EEEEENS4_23SM90_TMA_LOAD_MULTICASTENS4_14ComposedLayoutINS4_7SwizzleILi1ELi4ELi3EEENS4_18smem_ptr_flag_bitsILi8EEENSR_INS5_IJNSA_ILi8EEESI_EEENS5_IJSI_SB_EEEEEEEvNS4_8identityENS4_13SM90_TMA_LOADES19_vS1A_EENS_8epilogue10collective6detail29Sm90TmaWarpSpecializedAdapterINS1E_15DefaultEpilogueIaSK_SK_NS1D_6thread17LinearCombinationIaLi1EiiLNS1I_9ScaleType4KindE0ELNS_15FloatRoundStyleE2EaEENS1_15EpilogueDefaultEEEEEvvEEEEvNT_6ParamsE)
        /*0008*/ 	.word	0x000000a8


	//----- nvinfo : EIATTR_FRAME_SIZE
	.align		4
.L_15:
        /*000c*/ 	.byte	0x04, 0x11
        /*000e*/ 	.short	(.L_17 - .L_16)
	.align		4
.L_16:
        /*0010*/ 	.word	index@(_ZN7cutlass13device_kernelINS_4gemm6kernel13GemmUniversalIN4cute5tupleIJiiiiEEENS1_10collective13CollectiveMmaINS1_34MainloopSm90TmaGmmaWarpSpecializedILi5ENS5_IJNS4_1CILi1EEENSA_ILi2EEESB_EEENS1_35KernelTmaWarpSpecializedCooperativeEEENS5_IJNSA_ILi256EEENSA_ILi128EEENSA_ILi32EEEEEEaNS5_IJlSB_lEEEaSK_NS4_8TiledMMAINS4_8MMA_AtomIJNS4_4SM904GMMA27MMA_64x128x32_S32S8S8_SS_TNEEEENS4_6LayoutINS5_IJSC_SB_SB_EEENS5_IJSB_NSA_ILi0EEEST_EEEEENS5_IJNS4_10UnderscoreESW_SW_EEEEENS4_23SM90_TMA_LOAD_MULTICASTENS4_14ComposedLayoutINS4_7SwizzleILi1ELi4ELi3EEENS4_18smem_ptr_flag_bitsILi8EEENSR_INS5_IJNSA_ILi8EEESI_EEENS5_IJSI_SB_EEEEEEEvNS4_8identityENS4_13SM90_TMA_LOADES19_vS1A_EENS_8epilogue10collective6detail29Sm90TmaWarpSpecializedAdapterINS1E_15DefaultEpilogueIaSK_SK_NS1D_6thread17LinearCombinationIaLi1EiiLNS1I_9ScaleType4KindE0ELNS_15FloatRoundStyleE2EaEENS1_15EpilogueDefaultEEEEEvvEEEEvNT_6ParamsE)
        /*0014*/ 	.word	0x00000000


	//----- nvinfo : EIATTR_MIN_STACK_SIZE
	.align		4
.L_17:
        /*0018*/ 	.byte	0x04, 0x12
        /*001a*/ 	.short	(.L_19 - .L_18)
	.align		4
.L_18:
        /*001c*/ 	.word	index@(_ZN7cutlass13device_kernelINS_4gemm6kernel13GemmUniversalIN4cute5tupleIJiiiiEEENS1_10collective13CollectiveMmaINS1_34MainloopSm90TmaGmmaWarpSpecializedILi5ENS5_IJNS4_1CILi1EEENSA_ILi2EEESB_EEENS1_35KernelTmaWarpSpecializedCooperativeEEENS5_IJNSA_ILi256EEENSA_ILi128EEENSA_ILi32EEEEEEaNS5_IJlSB_lEEEaSK_NS4_8TiledMMAINS4_8MMA_AtomIJNS4_4SM904GMMA27MMA_64x128x32_S32S8S8_SS_TNEEEENS4_6LayoutINS5_IJSC_SB_SB_EEENS5_IJSB_NSA_ILi0EEEST_EEEEENS5_IJNS4_10UnderscoreESW_SW_EEEEENS4_23SM90_TMA_LOAD_MULTICASTENS4_14ComposedLayoutINS4_7SwizzleILi1ELi4ELi3EEENS4_18smem_ptr_flag_bitsILi8EEENSR_INS5_IJNSA_ILi8EEESI_EEENS5_IJSI_SB_EEEEEEEvNS4_8identityENS4_13SM90_TMA_LOADES19_vS1A_EENS_8epilogue10collective6detail29Sm90TmaWarpSpecializedAdapterINS1E_15DefaultEpilogueIaSK_SK_NS1D_6thread17LinearCombinationIaLi1EiiLNS1I_9ScaleType4KindE0ELNS_15FloatRoundStyleE2EaEENS1_15EpilogueDefaultEEEEEvvEEEEvNT_6ParamsE)
        /*0020*/ 	.word	0x00000000
.L_19:


//--------------------- .nv.compat                --------------------------
	.section	.nv.compat,"",@"SHT_CUDA_COMPAT_INFO"
	.align	4
        /*0000*/ 	.byte	0x02, 0x09, 0x01, 0x00, 0x02, 0x02, 0x04, 0x00, 0x02, 0x05, 0x05, 0x00, 0x03, 0x07, 0x01, 0x01
        /*0010*/ 	.byte	0x02, 0x03, 0x01, 0x00, 0x02, 0x06, 0x01, 0x00, 0x04, 0x0b, 0x08, 0x00, 0x00, 0x00, 0x00, 0x00
        /*0020*/ 	.byte	0x00, 0x00, 0x00, 0x00


//--------------------- .nv.info._ZN7cutlass13device_kernelINS_4gemm6kernel13GemmUniversalIN4cute5tupleIJiiiiEEENS1_10collective13CollectiveMmaINS1_34MainloopSm90TmaGmmaWarpSpecializedILi5ENS5_IJNS4_1CILi1EEENSA_ILi2EEESB_EEENS1_35KernelTmaWarpSpecializedCooperativeEEENS5_IJNSA_ILi256EEENSA_ILi128EEENSA_ILi32EEEEEEaNS5_IJlSB_lEEEaSK_NS4_8TiledMMAINS4_8MMA_AtomIJNS4_4SM904GMMA27MMA_64x128x32_S32S8S8_SS_TNEEEENS4_6LayoutINS5_IJSC_SB_SB_EEENS5_IJSB_NSA_ILi0EEEST_EEEEENS5_IJNS4_10UnderscoreESW_SW_EEEEENS4_23SM90_TMA_LOAD_MULTICASTENS4_14ComposedLayoutINS4_7SwizzleILi1ELi4ELi3EEENS4_18smem_ptr_flag_bitsILi8EEENSR_INS5_IJNSA_ILi8EEESI_EEENS5_IJSI_SB_EEEEEEEvNS4_8identityENS4_13SM90_TMA_LOADES19_vS1A_EENS_8epilogue10collective6detail29Sm90TmaWarpSpecializedAdapterINS1E_15DefaultEpilogueIaSK_SK_NS1D_6thread17LinearCombinationIaLi1EiiLNS1I_9ScaleType4KindE0ELNS_15FloatRoundStyleE2EaEENS1_15EpilogueDefaultEEEEEvvEEEEvNT_6ParamsE --------------------------
	.section	.nv.info._ZN7cutlass13device_kernelINS_4gemm6kernel13GemmUniversalIN4cute5tupleIJiiiiEEENS1_10collective13CollectiveMmaINS1_34MainloopSm90TmaGmmaWarpSpecializedILi5ENS5_IJNS4_1CILi1EEENSA_ILi2EEESB_EEENS1_35KernelTmaWarpSpecializedCooperativeEEENS5_IJNSA_ILi256EEENSA_ILi128EEENSA_ILi32EEEEEEaNS5_IJlSB_lEEEaSK_NS4_8TiledMMAINS4_8MMA_AtomIJNS4_4SM904GMMA27MMA_64x128x32_S32S8S8_SS_TNEEEENS4_6LayoutINS5_IJSC_SB_SB_EEENS5_IJSB_NSA_ILi0EEEST_EEEEENS5_IJNS4_10UnderscoreESW_SW_EEEEENS4_23SM90_TMA_LOAD_MULTICASTENS4_14ComposedLayoutINS4_7SwizzleILi1ELi4ELi3EEENS4_18smem_ptr_flag_bitsILi8EEENSR_INS5_IJNSA_ILi8EEESI_EEENS5_IJSI_SB_EEEEEEEvNS4_8identityENS4_13SM90_TMA_LOADES19_vS1A_EENS_8epilogue10collective6detail29Sm90TmaWarpSpecializedAdapterINS1E_15DefaultEpilogueIaSK_SK_NS1D_6thread17LinearCombinationIaLi1EiiLNS1I_9ScaleType4KindE0ELNS_15FloatRoundStyleE2EaEENS1_15EpilogueDefaultEEEEEvvEEEEvNT_6ParamsE,"",@"SHT_CUDA_INFO"
	.sectionflags	@""
	.align	4


	//----- nvinfo : EIATTR_CUDA_API_VERSION
	.align		4
        /*0000*/ 	.byte	0x04, 0x37
        /*0002*/ 	.short	(.L_21 - .L_20)
.L_20:
        /*0004*/ 	.word	0x00000082


	//----- nvinfo : EIATTR_KPARAM_INFO
	.align		4
.L_21:
        /*0008*/ 	.byte	0x04, 0x17
        /*000a*/ 	.short	(.L_23 - .L_22)
.L_22:
        /*000c*/ 	.word	0x00000000
        /*0010*/ 	.short	0x0000
        /*0012*/ 	.short	0x0070
        /*0014*/ 	.byte	0x00, 0xf0, 0x01, 0x10


	//----- nvinfo : EIATTR_SPARSE_MMA_MASK
	.align		4
.L_23:
        /*0018*/ 	.byte	0x03, 0x50
        /*001a*/ 	.short	0x0000


	//----- nvinfo : EIATTR_MAXREG_COUNT
	.align		4
        /*001c*/ 	.byte	0x03, 0x1b
        /*001e*/ 	.short	0x00a8


	//----- nvinfo : EIATTR_NUM_BARRIERS
	.align		4
        /*0020*/ 	.byte	0x02, 0x4c
        /*0022*/ 	.byte	0x01
	.zero		1


	//----- nvinfo : EIATTR_EXTERNS
	.align		4
        /*0024*/ 	.byte	0x04, 0x0f
        /*0026*/ 	.short	(.L_25 - .L_24)


	//   ....[0]....
	.align		4
.L_24:
        /*0028*/ 	.word	index@(__assertfail)


	//----- nvinfo : EIATTR_MERCURY_ISA_VERSION
	.align		4
.L_25:
        /*002c*/ 	.byte	0x03, 0x5f
        /*002e*/ 	.short	0x0101


	//----- nvinfo : EIATTR_INT_WARP_WIDE_INSTR_OFFSETS
	.align		4
        /*0030*/ 	.byte	0x04, 0x31
        /*0032*/ 	.short	(.L_27 - .L_26)


	//   ....[0]....
.L_26:
        /*0034*/ 	.word	0x00000450


	//   ....[1]....
        /*0038*/ 	.word	0x00000470


	//   ....[2]....
        /*003c*/ 	.word	0x00000630


	//----- nvinfo : EIATTR_COOP_GROUP_MASK_REGIDS
	.align		4
.L_27:
        /*0040*/ 	.byte	0x04, 0x29
        /*0042*/ 	.short	(.L_29 - .L_28)


	//   ....[0]....
.L_28:
        /*0044*/ 	.word	0xffffffff


	//   ....[1]....
        /*0048*/ 	.word	0xffffffff


	//   ....[2]....
        /*004c*/ 	.word	0xffffffff


	//   ....[3]....
        /*0050*/ 	.word	0xffffffff


	//   ....[4]....
        /*0054*/ 	.word	0xffffffff


	//   ....[5]....
        /*0058*/ 	.word	0xffffffff


	//----- nvinfo : EIATTR_COOP_GROUP_INSTR_OFFSETS
	.align		4
.L_29:
        /*005c*/ 	.byte	0x04, 0x28
        /*005e*/ 	.short	(.L_31 - .L_30)


	//   ....[0]....
.L_30:
        /*0060*/ 	.word	0x00000060


	//   ....[1]....
        /*0064*/ 	.word	0x00000070


	//   ....[2]....
        /*0068*/ 	.word	0x00000130


	//   ....[3]....
        /*006c*/ 	.word	0x000002f0


	//   ....[4]....
        /*0070*/ 	.word	0x000007a0


	//   ....[5]....
        /*0074*/ 	.word	0x000011e0


	//----- nvinfo : EIATTR_REG_RECONFIG
	.align		4
.L_31:
        /*0078*/ 	.byte	0x01, 0x54
	.zero		2


	//----- nvinfo : EIATTR_SYSCALL_OFFSETS
	.align		4
        /*007c*/ 	.byte	0x04, 0x46
        /*007e*/ 	.short	(.L_33 - .L_32)


	//   ....[0]....
.L_32:
        /*0080*/ 	.word	0x000013b0


	//----- nvinfo : EIATTR_MBARRIER_INSTR_OFFSETS
	.align		4
.L_33:
        /*0084*/ 	.byte	0x04, 0x39
        /*0086*/ 	.short	(.L_35 - .L_34)


	//   ....[0]....
.L_34:
        /*0088*/ 	.word	0x00000230
        /*008c*/ 	.word	0x000000ff
        /*0090*/ 	.word	0x00000000
        /*0094*/ 	.short	0x0100
        /*0096*/ 	.byte	0x08
	.zero		1


	//   ....[1]....
        /*0098*/ 	.word	0x00000240
        /*009c*/ 	.word	0x000000ff
        /*00a0*/ 	.word	0x00000028
        /*00a4*/ 	.short	0x0100
        /*00a6*/ 	.byte	0x08
	.zero		1


	//   ....[2]....
        /*00a8*/ 	.word	0x00000250
        /*00ac*/ 	.word	0x000000ff
        /*00b0*/ 	.word	0x00000008
        /*00b4*/ 	.short	0x0100
        /*00b6*/ 	.byte	0x08
	.zero		1


	//   ....[3]....
        /*00b8*/ 	.word	0x00000260
        /*00bc*/ 	.word	0x000000ff
        /*00c0*/ 	.word	0x00000030
        /*00c4*/ 	.short	0x0100
        /*00c6*/ 	.byte	0x08
	.zero		1


	//   ....[4]....
        /*00c8*/ 	.word	0x00000270
        /*00cc*/ 	.word	0x000000ff
        /*00d0*/ 	.word	0x00000010
        /*00d4*/ 	.short	0x0100
        /*00d6*/ 	.byte	0x08
	.zero		1


	//   ....[5]....
        /*00d8*/ 	.word	0x00000280
        /*00dc*/ 	.word	0x000000ff
        /*00e0*/ 	.word	0x00000038
        /*00e4*/ 	.short	0x0100
        /*00e6*/ 	.byte	0x08
	.zero		1


	//   ....[6]....
        /*00e8*/ 	.word	0x00000290
        /*00ec*/ 	.word	0x000000ff
        /*00f0*/ 	.word	0x00000018
        /*00f4*/ 	.short	0x0100
        /*00f6*/ 	.byte	0x08
	.zero		1


	//   ....[7]....
        /*00f8*/ 	.word	0x000002a0
        /*00fc*/ 	.word	0x000000ff
        /*0100*/ 	.word	0x00000040
        /*0104*/ 	.short	0x0100
        /*0106*/ 	.byte	0x08
	.zero		1


	//   ....[8]....
        /*0108*/ 	.word	0x000002b0
        /*010c*/ 	.word	0x000000ff
        /*0110*/ 	.word	0x00000020
        /*0114*/ 	.short	0x0100
        /*0116*/ 	.byte	0x08
	.zero		1


	//   ....[9]....
        /*0118*/ 	.word	0x000002c0
        /*011c*/ 	.word	0x000000ff
        /*0120*/ 	.word	0x00000048
        /*0124*/ 	.short	0x0100
        /*0126*/ 	.byte	0x08
	.zero		1


	//   ....[10]....
        /*0128*/ 	.word	0x000006e0
        /*012c*/ 	.word	0x000000ff
        /*0130*/ 	.word	0x00000060
        /*0134*/ 	.short	0x0100
        /*0136*/ 	.byte	0x06
	.zero		1


	//   ....[11]....
        /*0138*/ 	.word	0x00000750
        /*013c*/ 	.word	0x000000ff
        /*0140*/ 	.word	0x00000068
        /*0144*/ 	.short	0x0100
        /*0146*/ 	.byte	0x06
	.zero		1


	//   ....[12]....
        /*0148*/ 	.word	0x00001480
        /*014c*/ 	.word	0x00000003
        /*0150*/ 	.word	0x00000000
        /*0154*/ 	.short	0x010a
        /*0156*/ 	.byte	0x3f
	.zero		1


	//   ....[13]....
        /*0158*/ 	.word	0x000014c0
        /*015c*/ 	.word	0x00000003
        /*0160*/ 	.word	0x00000000
        /*0164*/ 	.short	0x010a
        /*0166*/ 	.byte	0x3f
	.zero		1


	//   ....[14]....
        /*0168*/ 	.word	0x00001760
        /*016c*/ 	.word	0x00000005
        /*0170*/ 	.word	0x00000000
        /*0174*/ 	.short	0x010a
        /*0176*/ 	.byte	0x3f
	.zero		1


	//   ....[15]....
        /*0178*/ 	.word	0x000017a0
        /*017c*/ 	.word	0x00000005
        /*0180*/ 	.word	0x00000000
        /*0184*/ 	.short	0x010a
        /*0186*/ 	.byte	0x3f
	.zero		1


	//   ....[16]....
        /*0188*/ 	.word	0x000018e0
        /*018c*/ 	.word	0x00000004
        /*0190*/ 	.word	0x00000000
        /*0194*/ 	.short	0x0101
        /*0196*/ 	.byte	0x3f
	.zero		1


	//   ....[17]....
        /*0198*/ 	.word	0x00001b00
        /*019c*/ 	.word	0x00000000
        /*01a0*/ 	.word	0x00000000
        /*01a4*/ 	.short	0x0101
        /*01a6*/ 	.byte	0x3f
	.zero		1


	//   ....[18]....
        /*01a8*/ 	.word	0x00009150
        /*01ac*/ 	.word	0x00000017
        /*01b0*/ 	.word	0x00000028
        /*01b4*/ 	.short	0x010a
        /*01b6*/ 	.byte	0x3f
	.zero		1


	//   ....[19]....
        /*01b8*/ 	.word	0x000094c0
        /*01bc*/ 	.word	0x00000003
        /*01c0*/ 	.word	0x00000068
        /*01c4*/ 	.short	0x0101
        /*01c6*/ 	.byte	0x3f
	.zero		1


	//   ....[20]....
        /*01c8*/ 	.word	0x00009c20
        /*01cc*/ 	.word	0x00000007
        /*01d0*/ 	.word	0x00000000
        /*01d4*/ 	.short	0x010a
        /*01d6*/ 	.byte	0x3f
	.zero		1


	//   ....[21]....
        /*01d8*/ 	.word	0x00009ca0
        /*01dc*/ 	.word	0x00000008
        /*01e0*/ 	.word	0x00000000
        /*01e4*/ 	.short	0x010a
        /*01e6*/ 	.byte	0x3f
	.zero		1


	//   ....[22]....
        /*01e8*/ 	.word	0x00009d30
        /*01ec*/ 	.word	0x00000009
        /*01f0*/ 	.word	0x00000000
        /*01f4*/ 	.short	0x010a
        /*01f6*/ 	.byte	0x3f
	.zero		1


	//   ....[23]....
        /*01f8*/ 	.word	0x00009dc0
        /*01fc*/ 	.word	0x00000006
        /*0200*/ 	.word	0x00000000
        /*0204*/ 	.short	0x010a
        /*0206*/ 	.byte	0x3f
	.zero		1


	//   ....[24]....
        /*0208*/ 	.word	0x00009e50
        /*020c*/ 	.word	0x00000003
        /*0210*/ 	.word	0x00000000
        /*0214*/ 	.short	0x010a
        /*0216*/ 	.byte	0x3f
	.zero		1


	//   ....[25]....
        /*0218*/ 	.word	0x00009eb0
        /*021c*/ 	.word	0x00000003
        /*0220*/ 	.word	0x00000000
        /*0224*/ 	.short	0x010a
        /*0226*/ 	.byte	0x3f
	.zero		1


	//   ....[26]....
        /*0228*/ 	.word	0x00009f00
        /*022c*/ 	.word	0x00000005
        /*0230*/ 	.word	0x00000000
        /*0234*/ 	.short	0x010a
        /*0236*/ 	.byte	0x3f
	.zero		1


	//   ....[27]....
        /*0238*/ 	.word	0x00009fd0
        /*023c*/ 	.word	0x00000017
        /*0240*/ 	.word	0x00000028
        /*0244*/ 	.short	0x010a
        /*0246*/ 	.byte	0x3f
	.zero		1


	//   ....[28]....
        /*0248*/ 	.word	0x0000a0a0
        /*024c*/ 	.word	0x00000007
        /*0250*/ 	.word	0x00000000
        /*0254*/ 	.short	0x010a
        /*0256*/ 	.byte	0x3f
	.zero		1


	//   ....[29]....
        /*0258*/ 	.word	0x0000a0f0
        /*025c*/ 	.word	0x00000008
        /*0260*/ 	.word	0x00000000
        /*0264*/ 	.short	0x010a
        /*0266*/ 	.byte	0x3f
	.zero		1


	//   ....[30]....
        /*0268*/ 	.word	0x0000a140
        /*026c*/ 	.word	0x00000009
        /*0270*/ 	.word	0x00000000
        /*0274*/ 	.short	0x010a
        /*0276*/ 	.byte	0x3f
	.zero		1


	//   ....[31]....
        /*0278*/ 	.word	0x0000a190
        /*027c*/ 	.word	0x00000006
        /*0280*/ 	.word	0x00000000
        /*0284*/ 	.short	0x010a
        /*0286*/ 	.byte	0x3f
	.zero		1


	//----- nvinfo : EIATTR_NUM_MBARRIERS
	.align		4
.L_35:
        /*0288*/ 	.byte	0x03, 0x38
        /*028a*/ 	.short	0x000c


	//----- nvinfo : EIATTR_EXIT_INSTR_OFFSETS
	.align		4
        /*028c*/ 	.byte	0x04, 0x1c
        /*028e*/ 	.short	(.L_37 - .L_36)


	//   ....[0]....
.L_36:
        /*0290*/ 	.word	0x00000900


	//   ....[1]....
        /*0294*/ 	.word	0x00001120


	//   ....[2]....
        /*0298*/ 	.word	0x00008860


	//   ....[3]....
        /*029c*/ 	.word	0x00008dc0


	//   ....[4]....
        /*02a0*/ 	.word	0x00009ea0


	//----- nvinfo : EIATTR_MAX_THREADS
	.align		4
.L_37:
        /*02a4*/ 	.byte	0x04, 0x05
        /*02a6*/ 	.short	(.L_39 - .L_38)
.L_38:
        /*02a8*/ 	.word	0x00000180
        /*02ac*/ 	.word	0x00000001
        /*02b0*/ 	.word	0x00000001


	//----- nvinfo : EIATTR_CRS_STACK_SIZE
	.align		4
.L_39:
        /*02b4*/ 	.byte	0x04, 0x1e
        /*02b6*/ 	.short	(.L_41 - .L_40)
.L_40:
        /*02b8*/ 	.word	0x00000000


	//----- nvinfo : EIATTR_CBANK_PARAM_SIZE
	.align		4
.L_41:
        /*02bc*/ 	.byte	0x03, 0x19
        /*02be*/ 	.short	0x0470


	//----- nvinfo : EIATTR_PARAM_CBANK
	.align		4
        /*02c0*/ 	.byte	0x04, 0x0a
        /*02c2*/ 	.short	(.L_43 - .L_42)
	.align		4
.L_42:
        /*02c4*/ 	.word	index@(.nv.constant0._ZN7cutlass13device_kernelINS_4gemm6kernel13GemmUniversalIN4cute5tupleIJiiiiEEENS1_10collective13CollectiveMmaINS1_34MainloopSm90TmaGmmaWarpSpecializedILi5ENS5_IJNS4_1CILi1EEENSA_ILi2EEESB_EEENS1_35KernelTmaWarpSpecializedCooperativeEEENS5_IJNSA_ILi256EEENSA_ILi128EEENSA_ILi32EEEEEEaNS5_IJlSB_lEEEaSK_NS4_8TiledMMAINS4_8MMA_AtomIJNS4_4SM904GMMA27MMA_64x128x32_S32S8S8_SS_TNEEEENS4_6LayoutINS5_IJSC_SB_SB_EEENS5_IJSB_NSA_ILi0EEEST_EEEEENS5_IJNS4_10UnderscoreESW_SW_EEEEENS4_23SM90_TMA_LOAD_MULTICASTENS4_14ComposedLayoutINS4_7SwizzleILi1ELi4ELi3EEENS4_18smem_ptr_flag_bitsILi8EEENSR_INS5_IJNSA_ILi8EEESI_EEENS5_IJSI_SB_EEEEEEEvNS4_8identityENS4_13SM90_TMA_LOADES19_vS1A_EENS_8epilogue10collective6detail29Sm90TmaWarpSpecializedAdapterINS1E_15DefaultEpilogueIaSK_SK_NS1D_6thread17LinearCombinationIaLi1EiiLNS1I_9ScaleType4KindE0ELNS_15FloatRoundStyleE2EaEENS1_15EpilogueDefaultEEEEEvvEEEEvNT_6ParamsE)
        /*02c8*/ 	.short	0x0210
        /*02ca*/ 	.short	0x0470


	//----- nvinfo : EIATTR_SW_WAR
	.align		4
.L_43:
        /*02cc*/ 	.byte	0x04, 0x36
        /*02ce*/ 	.short	(.L_45 - .L_44)
.L_44:
        /*02d0*/ 	.word	0x00000008
.L_45:


//--------------------- .nv.callgraph             --------------------------
	.section	.nv.callgraph,"",@"SHT_CUDA_CALLGRAPH"
	.align	4
	.sectionentsize	8
	.align		4
        /*0000*/ 	.word	0x00000000
	.align		4
        /*0004*/ 	.word	0xffffffff
	.align		4
        /*0008*/ 	.word	index@(_ZN7cutlass13device_kernelINS_4gemm6kernel13GemmUniversalIN4cute5tupleIJiiiiEEENS1_10collective13CollectiveMmaINS1_34MainloopSm90TmaGmmaWarpSpecializedILi5ENS5_IJNS4_1CILi1EEENSA_ILi2EEESB_EEENS1_35KernelTmaWarpSpecializedCooperativeEEENS5_IJNSA_ILi256EEENSA_ILi128EEENSA_ILi32EEEEEEaNS5_IJlSB_lEEEaSK_NS4_8TiledMMAINS4_8MMA_AtomIJNS4_4SM904GMMA27MMA_64x128x32_S32S8S8_SS_TNEEEENS4_6LayoutINS5_IJSC_SB_SB_EEENS5_IJSB_NSA_ILi0EEEST_EEEEENS5_IJNS4_10UnderscoreESW_SW_EEEEENS4_23SM90_TMA_LOAD_MULTICASTENS4_14ComposedLayoutINS4_7SwizzleILi1ELi4ELi3EEENS4_18smem_ptr_flag_bitsILi8EEENSR_INS5_IJNSA_ILi8EEESI_EEENS5_IJSI_SB_EEEEEEEvNS4_8identityENS4_13SM90_TMA_LOADES19_vS1A_EENS_8epilogue10collective6detail29Sm90TmaWarpSpecializedAdapterINS1E_15DefaultEpilogueIaSK_SK_NS1D_6thread17LinearCombinationIaLi1EiiLNS1I_9ScaleType4KindE0ELNS_15FloatRoundStyleE2EaEENS1_15EpilogueDefaultEEEEEvvEEEEvNT_6ParamsE)
	.align		4
        /*000c*/ 	.word	index@(__assertfail)
	.align		4
        /*0010*/ 	.word	0x00000000
	.align		4
        /*0014*/ 	.word	0xfffffffe
	.align		4
        /*0018*/ 	.word	0x00000000
	.align		4
        /*001c*/ 	.word	0xfffffffd
	.align		4
        /*0020*/ 	.word	0x00000000
	.align		4
        /*0024*/ 	.word	0xfffffffc


//--------------------- .nv.constant4             --------------------------
	.section	.nv.constant4,"a",@progbits
	.align	8
	.align		8
.nv.constant4:
        /*0000*/ 	.dword	__assertfail
	.align		8
        /*0008*/ 	.dword	__unnamed_1
	.align		8
        /*0010*/ 	.dword	_ZN39_INTERNAL_6d5d0fe1_4_k_cu_ae203792_66734cuda3std3__45__cpo5beginE
	.align		8
        /*0018*/ 	.dword	_ZN39_INTERNAL_6d5d0fe1_4_k_cu_ae203792_66734cuda3std3__45__cpo3endE
	.align		8
        /*0020*/ 	.dword	_ZN39_INTERNAL_6d5d0fe1_4_k_cu_ae203792_66734cuda3std3__45__cpo6cbeginE
	.align		8
        /*0028*/ 	.dword	_ZN39_INTERNAL_6d5d0fe1_4_k_cu_ae203792_66734cuda3std3__45__cpo4cendE
	.align		8
        /*0030*/ 	.dword	_ZN39_INTERNAL_6d5d0fe1_4_k_cu_ae203792_66734cuda3std3__441_GLOBAL__N__6d5d0fe1_4_k_cu_ae203792_66736ignoreE
	.align		8
        /*0038*/ 	.dword	_ZN39_INTERNAL_6d5d0fe1_4_k_cu_ae203792_66734cuda3std3__419piecewise_constructE
	.align		8
        /*0040*/ 	.dword	_ZN39_INTERNAL_6d5d0fe1_4_k_cu_ae203792_66734cuda3std3__48in_placeE
	.align		8
        /*0048*/ 	.dword	_ZN39_INTERNAL_6d5d0fe1_4_k_cu_ae203792_66734cuda3std6ranges3__45__cpo4swapE
	.align		8
        /*0050*/ 	.dword	_ZN39_INTERNAL_6d5d0fe1_4_k_cu_ae203792_66734cuda3std6ranges3__45__cpo9iter_moveE
	.align		8
        /*0058*/ 	.dword	_ZN39_INTERNAL_6d5d0fe1_4_k_cu_ae203792_66734cute7productE
	.align		8
        /*0060*/ 	.dword	_ZN39_INTERNAL_6d5d0fe1_4_k_cu_ae203792_66734cute1_E
	.align		8
        /*0068*/ 	.dword	$str$22
	.align		8
        /*0070*/ 	.dword	$str$23


//--------------------- .text._ZN7cutlass13device_kernelINS_4gemm6kernel13GemmUniversalIN4cute5tupleIJiiiiEEENS1_10collective13CollectiveMmaINS1_34MainloopSm90TmaGmmaWarpSpecializedILi5ENS5_IJNS4_1CILi1EEENSA_ILi2EEESB_EEENS1_35KernelTmaWarpSpecializedCooperativeEEENS5_IJNSA_ILi256EEENSA_ILi128EEENSA_ILi32EEEEEEaNS5_IJlSB_lEEEaSK_NS4_8TiledMMAINS4_8MMA_AtomIJNS4_4SM904GMMA27MMA_64x128x32_S32S8S8_SS_TNEEEENS4_6LayoutINS5_IJSC_SB_SB_EEENS5_IJSB_NSA_ILi0EEEST_EEEEENS5_IJNS4_10UnderscoreESW_SW_EEEEENS4_23SM90_TMA_LOAD_MULTICASTENS4_14ComposedLayoutINS4_7SwizzleILi1ELi4ELi3EEENS4_18smem_ptr_flag_bitsILi8EEENSR_INS5_IJNSA_ILi8EEESI_EEENS5_IJSI_SB_EEEEEEEvNS4_8identityENS4_13SM90_TMA_LOADES19_vS1A_EENS_8epilogue10collective6detail29Sm90TmaWarpSpecializedAdapterINS1E_15DefaultEpilogueIaSK_SK_NS1D_6thread17LinearCombinationIaLi1EiiLNS1I_9ScaleType4KindE0ELNS_15FloatRoundStyleE2EaEENS1_15EpilogueDefaultEEEEEvvEEEEvNT_6ParamsE --------------------------
	.section	.text._ZN7cutlass13device_kernelINS_4gemm6kernel13GemmUniversalIN4cute5tupleIJiiiiEEENS1_10collective13CollectiveMmaINS1_34MainloopSm90TmaGmmaWarpSpecializedILi5ENS5_IJNS4_1CILi1EEENSA_ILi2EEESB_EEENS1_35KernelTmaWarpSpecializedCooperativeEEENS5_IJNSA_ILi256EEENSA_ILi128EEENSA_ILi32EEEEEEaNS5_IJlSB_lEEEaSK_NS4_8TiledMMAINS4_8MMA_AtomIJNS4_4SM904GMMA27MMA_64x128x32_S32S8S8_SS_TNEEEENS4_6LayoutINS5_IJSC_SB_SB_EEENS5_IJSB_NSA_ILi0EEEST_EEEEENS5_IJNS4_10UnderscoreESW_SW_EEEEENS4_23SM90_TMA_LOAD_MULTICASTENS4_14ComposedLayoutINS4_7SwizzleILi1ELi4ELi3EEENS4_18smem_ptr_flag_bitsILi8EEENSR_INS5_IJNSA_ILi8EEESI_EEENS5_IJSI_SB_EEEEEEEvNS4_8identityENS4_13SM90_TMA_LOADES19_vS1A_EENS_8epilogue10collective6detail29Sm90TmaWarpSpecializedAdapterINS1E_15DefaultEpilogueIaSK_SK_NS1D_6thread17LinearCombinationIaLi1EiiLNS1I_9ScaleType4KindE0ELNS_15FloatRoundStyleE2EaEENS1_15EpilogueDefaultEEEEEvvEEEEvNT_6ParamsE,"ax",@progbits
	.align	128
.text._ZN7cutlass13device_kernelINS_4gemm6kernel13GemmUniversalIN4cute5tupleIJiiiiEEENS1_10collective13CollectiveMmaINS1_34MainloopSm90TmaGmmaWarpSpecializedILi5ENS5_IJNS4_1CILi1EEENSA_ILi2EEESB_EEENS1_35KernelTmaWarpSpecializedCooperativeEEENS5_IJNSA_ILi256EEENSA_ILi128EEENSA_ILi32EEEEEEaNS5_IJlSB_lEEEaSK_NS4_8TiledMMAINS4_8MMA_AtomIJNS4_4SM904GMMA27MMA_64x128x32_S32S8S8_SS_TNEEEENS4_6LayoutINS5_IJSC_SB_SB_EEENS5_IJSB_NSA_ILi0EEEST_EEEEENS5_IJNS4_10UnderscoreESW_SW_EEEEENS4_23SM90_TMA_LOAD_MULTICASTENS4_14ComposedLayoutINS4_7SwizzleILi1ELi4ELi3EEENS4_18smem_ptr_flag_bitsILi8EEENSR_INS5_IJNSA_ILi8EEESI_EEENS5_IJSI_SB_EEEEEEEvNS4_8identityENS4_13SM90_TMA_LOADES19_vS1A_EENS_8epilogue10collective6detail29Sm90TmaWarpSpecializedAdapterINS1E_15DefaultEpilogueIaSK_SK_NS1D_6thread17LinearCombinationIaLi1EiiLNS1I_9ScaleType4KindE0ELNS_15FloatRoundStyleE2EaEENS1_15EpilogueDefaultEEEEEvvEEEEvNT_6ParamsE:
        .type           _ZN7cutlass13device_kernelINS_4gemm6kernel13GemmUniversalIN4cute5tupleIJiiiiEEENS1_10collective13CollectiveMmaINS1_34MainloopSm90TmaGmmaWarpSpecializedILi5ENS5_IJNS4_1CILi1EEENSA_ILi2EEESB_EEENS1_35KernelTmaWarpSpecializedCooperativeEEENS5_IJNSA_ILi256EEENSA_ILi128EEENSA_ILi32EEEEEEaNS5_IJlSB_lEEEaSK_NS4_8TiledMMAINS4_8MMA_AtomIJNS4_4SM904GMMA27MMA_64x128x32_S32S8S8_SS_TNEEEENS4_6LayoutINS5_IJSC_SB_SB_EEENS5_IJSB_NSA_ILi0EEEST_EEEEENS5_IJNS4_10UnderscoreESW_SW_EEEEENS4_23SM90_TMA_LOAD_MULTICASTENS4_14ComposedLayoutINS4_7SwizzleILi1ELi4ELi3EEENS4_18smem_ptr_flag_bitsILi8EEENSR_INS5_IJNSA_ILi8EEESI_EEENS5_IJSI_SB_EEEEEEEvNS4_8identityENS4_13SM90_TMA_LOADES19_vS1A_EENS_8epilogue10collective6detail29Sm90TmaWarpSpecializedAdapterINS1E_15DefaultEpilogueIaSK_SK_NS1D_6thread17LinearCombinationIaLi1EiiLNS1I_9ScaleType4KindE0ELNS_15FloatRoundStyleE2EaEENS1_15EpilogueDefaultEEEEEvvEEEEvNT_6ParamsE,@function
        .size           _ZN7cutlass13device_kernelINS_4gemm6kernel13GemmUniversalIN4cute5tupleIJiiiiEEENS1_10collective13CollectiveMmaINS1_34MainloopSm90TmaGmmaWarpSpecializedILi5ENS5_IJNS4_1CILi1EEENSA_ILi2EEESB_EEENS1_35KernelTmaWarpSpecializedCooperativeEEENS5_IJNSA_ILi256EEENSA_ILi128EEENSA_ILi32EEEEEEaNS5_IJlSB_lEEEaSK_NS4_8TiledMMAINS4_8MMA_AtomIJNS4_4SM904GMMA27MMA_64x128x32_S32S8S8_SS_TNEEEENS4_6LayoutINS5_IJSC_SB_SB_EEENS5_IJSB_NSA_ILi0EEEST_EEEEENS5_IJNS4_10UnderscoreESW_SW_EEEEENS4_23SM90_TMA_LOAD_MULTICASTENS4_14ComposedLayoutINS4_7SwizzleILi1ELi4ELi3EEENS4_18smem_ptr_flag_bitsILi8EEENSR_INS5_IJNSA_ILi8EEESI_EEENS5_IJSI_SB_EEEEEEEvNS4_8identityENS4_13SM90_TMA_LOADES19_vS1A_EENS_8epilogue10collective6detail29Sm90TmaWarpSpecializedAdapterINS1E_15DefaultEpilogueIaSK_SK_NS1D_6thread17LinearCombinationIaLi1EiiLNS1I_9ScaleType4KindE0ELNS_15FloatRoundStyleE2EaEENS1_15EpilogueDefaultEEEEEvvEEEEvNT_6ParamsE,(.L_x_333 - _ZN7cutlass13device_kernelINS_4gemm6kernel13GemmUniversalIN4cute5tupleIJiiiiEEENS1_10collective13CollectiveMmaINS1_34MainloopSm90TmaGmmaWarpSpecializedILi5ENS5_IJNS4_1CILi1EEENSA_ILi2EEESB_EEENS1_35KernelTmaWarpSpecializedCooperativeEEENS5_IJNSA_ILi256EEENSA_ILi128EEENSA_ILi32EEEEEEaNS5_IJlSB_lEEEaSK_NS4_8TiledMMAINS4_8MMA_AtomIJNS4_4SM904GMMA27MMA_64x128x32_S32S8S8_SS_TNEEEENS4_6LayoutINS5_IJSC_SB_SB_EEENS5_IJSB_NSA_ILi0EEEST_EEEEENS5_IJNS4_10UnderscoreESW_SW_EEEEENS4_23SM90_TMA_LOAD_MULTICASTENS4_14ComposedLayoutINS4_7SwizzleILi1ELi4ELi3EEENS4_18smem_ptr_flag_bitsILi8EEENSR_INS5_IJNSA_ILi8EEESI_EEENS5_IJSI_SB_EEEEEEEvNS4_8identityENS4_13SM90_TMA_LOADES19_vS1A_EENS_8epilogue10collective6detail29Sm90TmaWarpSpecializedAdapterINS1E_15DefaultEpilogueIaSK_SK_NS1D_6thread17LinearCombinationIaLi1EiiLNS1I_9ScaleType4KindE0ELNS_15FloatRoundStyleE2EaEENS1_15EpilogueDefaultEEEEEvvEEEEvNT_6ParamsE)
        .other          _ZN7cutlass13device_kernelINS_4gemm6kernel13GemmUniversalIN4cute5tupleIJiiiiEEENS1_10collective13CollectiveMmaINS1_34MainloopSm90TmaGmmaWarpSpecializedILi5ENS5_IJNS4_1CILi1EEENSA_ILi2EEESB_EEENS1_35KernelTmaWarpSpecializedCooperativeEEENS5_IJNSA_ILi256EEENSA_ILi128EEENSA_ILi32EEEEEEaNS5_IJlSB_lEEEaSK_NS4_8TiledMMAINS4_8MMA_AtomIJNS4_4SM904GMMA27MMA_64x128x32_S32S8S8_SS_TNEEEENS4_6LayoutINS5_IJSC_SB_SB_EEENS5_IJSB_NSA_ILi0EEEST_EEEEENS5_IJNS4_10UnderscoreESW_SW_EEEEENS4_23SM90_TMA_LOAD_MULTICASTENS4_14ComposedLayoutINS4_7SwizzleILi1ELi4ELi3EEENS4_18smem_ptr_flag_bitsILi8EEENSR_INS5_IJNSA_ILi8EEESI_EEENS5_IJSI_SB_EEEEEEEvNS4_8identityENS4_13SM90_TMA_LOADES19_vS1A_EENS_8epilogue10collective6detail29Sm90TmaWarpSpecializedAdapterINS1E_15DefaultEpilogueIaSK_SK_NS1D_6thread17LinearCombinationIaLi1EiiLNS1I_9ScaleType4KindE0ELNS_15FloatRoundStyleE2EaEENS1_15EpilogueDefaultEEEEEvvEEEEvNT_6ParamsE,@"STO_CUDA_ENTRY STV_DEFAULT"
_ZN7cutlass13device_kernelINS_4gemm6kernel13GemmUniversalIN4cute5tupleIJiiiiEEENS1_10collective13CollectiveMmaINS1_34MainloopSm90TmaGmmaWarpSpecializedILi5ENS5_IJNS4_1CILi1EEENSA_ILi2EEESB_EEENS1_35KernelTmaWarpSpecializedCooperativeEEENS5_IJNSA_ILi256EEENSA_ILi128EEENSA_ILi32EEEEEEaNS5_IJlSB_lEEEaSK_NS4_8TiledMMAINS4_8MMA_AtomIJNS4_4SM904GMMA27MMA_64x128x32_S32S8S8_SS_TNEEEENS4_6LayoutINS5_IJSC_SB_SB_EEENS5_IJSB_NSA_ILi0EEEST_EEEEENS5_IJNS4_10UnderscoreESW_SW_EEEEENS4_23SM90_TMA_LOAD_MULTICASTENS4_14ComposedLayoutINS4_7SwizzleILi1ELi4ELi3EEENS4_18smem_ptr_flag_bitsILi8EEENSR_INS5_IJNSA_ILi8EEESI_EEENS5_IJSI_SB_EEEEEEEvNS4_8identityENS4_13SM90_TMA_LOADES19_vS1A_EENS_8epilogue10collective6detail29Sm90TmaWarpSpecializedAdapterINS1E_15DefaultEpilogueIaSK_SK_NS1D_6thread17LinearCombinationIaLi1EiiLNS1I_9ScaleType4KindE0ELNS_15FloatRoundStyleE2EaEENS1_15EpilogueDefaultEEEEEvvEEEEvNT_6ParamsE:
[----:B------:R-:W0:Y:S01]  /*0000*/  LDC R1, c[0x0][0x28] ;  /* 0x00000a00ff017b82 */ /* 0x000e220000000800 */
[----:B------:R-:W1:Y:S01]  /*0010*/  S2R R18, SR_TID.X ;  /* 0x0000000000127919 */ /* 0x000e620000002100 */
[----:B------:R-:W-:Y:S01]  /*0020*/  ELECT P0, URZ, PT ;  /* 0x00000000003f782f */ /* 0x000fe20003800000 */
[----:B------:R-:W-:Y:S01]  /*0030*/  BSSY B0, `(.L_x_0) ;  /* 0x000000f000007945 */ /* 0x000fe20003800000 */
[--C-:B-1----:R-:W-:Y:S02]  /*0040*/  SHF.R.U32.HI R0, RZ, 0x5, R18.reuse ;  /* 0x00000005ff007819 */ /* 0x102fe40000011612 */
[----:B------:R-:W-:-:S03]  /*0050*/  SHF.R.U32.HI R3, RZ, 0x7, R18 ;  /* 0x00000007ff037819 */ /* 0x000fc60000011612 */
[----:B------:R-:W1:Y:S04]  /*0060*/  SHFL.IDX PT, R2, R0, RZ, 0x1f ;  /* 0x00001fff00027589 */ /* 0x000e6800000e0000 */
[----:B------:R2:W3:Y:S01]  /*0070*/  SHFL.IDX PT, R5, R3, RZ, 0x1f ;  /* 0x00001fff03057589 */ /* 0x0004e200000e0000 */
[----:B-1----:R-:W-:-:S13]  /*0080*/  ISETP.NE.OR P0, PT, R2, RZ, !P0 ;  /* 0x000000ff0200720c */ /* 0x002fda0004705670 */
[----:B0-23--:R-:W-:Y:S05]  /*0090*/  @P0 BRA `(.L_x_1) ;  /* 0x0000000000200947 */ /* 0x00dfea0003800000 */
[----:B------:R-:W-:Y:S02]  /*00a0*/  ULDC.64 UR4, c[0x0][0x198] ;  /* 0x0000660000047ab9 */ /* 0x000fe40000000a00 */
[----:B------:R-:W-:Y:S02]  /*00b0*/  UIADD3 UR6, UP0, UR4, 0xf0, URZ ;  /* 0x000000f004067890 */ /* 0x000fe4000ff1e03f */
[----:B------:R-:W-:Y:S02]  /*00c0*/  UIADD3 UR4, UP1, UR4, 0x1f0, URZ ;  /* 0x000001f004047890 */ /* 0x000fe4000ff3e03f */
[----:B------:R-:W-:Y:S02]  /*00d0*/  UIADD3.X UR7, URZ, UR5, URZ, UP0, !UPT ;  /* 0x000000053f077290 */ /* 0x000fe400087fe43f */
[----:B------:R-:W-:-:S07]  /*00e0*/  UIADD3.X UR5, URZ, UR5, URZ, UP1, !UPT ;  /* 0x000000053f057290 */ /* 0x000fce0008ffe43f */
[----:B------:R0:W-:Y:S02]  /*00f0*/  UTMACCTL.PF [UR6] ;  /* 0x00000000060079b9 */ /* 0x0001e40008040000 */
[----:B------:R0:W-:Y:S02]  /*0100*/  UTMACCTL.PF [UR4] ;  /* 0x00000000040079b9 */ /* 0x0001e40008040000 */
[----:B0-----:R-:W-:Y:S01]  /*0110*/  NOP ;  /* 0x0000000000007918 */ /* 0x001fe20000000000 */
.L_x_1:
[----:B------:R-:W-:Y:S05]  /*0120*/  BSYNC B0 ;  /* 0x0000000000007941 */ /* 0x000fea0003800000 */
.L_x_0:
[----:B------:R-:W0:Y:S02]  /*0130*/  SHFL.IDX PT, R3, R0, RZ, 0x1f ;  /* 0x00001fff00037589 */ /* 0x000e2400000e0000 */
[----:B0-----:R-:W-:-:S13]  /*0140*/  ISETP.NE.AND P0, PT, R3, RZ, PT ;  /* 0x000000ff0300720c */ /* 0x001fda0003f05270 */
[----:B------:R-:W-:Y:S05]  /*0150*/  @P0 BRA `(.L_x_2) ;  /* 0x0000000000600947 */ /* 0x000fea0003800000 */
[----:B------:R-:W0:Y:S01]  /*0160*/  S2UR UR8, SR_CgaCtaId ;  /* 0x00000000000879c3 */ /* 0x000e220000008800 */
[----:B------:R-:W-:Y:S01]  /*0170*/  UMOV UR4, 0x400 ;  /* 0x0000040000047882 */ /* 0x000fe20000000000 */
[----:B------:R-:W-:Y:S01]  /*0180*/  UMOV UR5, 0x1 ;  /* 0x0000000100057882 */ /* 0x000fe20000000000 */
[----:B------:R-:W-:Y:S01]  /*0190*/  UMOV UR6, 0x4 ;  /* 0x0000000400067882 */ /* 0x000fe20000000000 */
[----:B------:R-:W-:Y:S01]  /*01a0*/  ELECT P0, URZ, PT ;  /* 0x00000000003f782f */ /* 0x000fe20003800000 */
[----:B------:R-:W-:-:S04]  /*01b0*/  UIADD3 UR6, -UR6, 0x100000, URZ ;  /* 0x0010000006067890 */ /* 0x000fc8000fffe13f */
[----:B------:R-:W-:Y:S02]  /*01c0*/  USHF.L.U32 UR7, UR6, 0xb, URZ ;  /* 0x0000000b06077899 */ /* 0x000fe4000800063f */
[----:B------:R-:W-:Y:S02]  /*01d0*/  USHF.L.U32 UR6, UR6, 0x1, URZ ;  /* 0x0000000106067899 */ /* 0x000fe4000800063f */
[----:B0-----:R-:W-:Y:S02]  /*01e0*/  ULEA UR8, UR8, UR4, 0x18 ;  /* 0x0000000408087291 */ /* 0x001fe4000f8ec03f */
[----:B------:R-:W-:-:S04]  /*01f0*/  UIADD3 UR4, -UR5, 0x100000, URZ ;  /* 0x0010000005047890 */ /* 0x000fc8000fffe13f */
[----:B------:R-:W-:Y:S02]  /*0200*/  USHF.L.U32 UR5, UR4, 0xb, URZ ;  /* 0x0000000b04057899 */ /* 0x000fe4000800063f */
[----:B------:R-:W-:Y:S01]  /*0210*/  USHF.L.U32 UR4, UR4, 0x1, URZ ;  /* 0x0000000104047899 */ /* 0x000fe2000800063f */
[----:B------:R-:W0:Y:S11]  /*0220*/  FENCE.VIEW.ASYNC.S ;  /* 0x00000000000073c6 */ /* 0x000e360000000000 */
[----:B0-----:R0:W1:Y:S01]  /*0230*/  SYNCS.EXCH.64 URZ, [UR8], UR4 ;  /* 0x00000004083f75b2 */ /* 0x0010620008000100 */
[----:B------:R0:W2:Y:S01]  /*0240*/  SYNCS.EXCH.64 URZ, [UR8+0x28], UR6 ;  /* 0x00002806083f75b2 */ /* 0x0000a20008000100 */
[----:B------:R0:W3:Y:S01]  /*0250*/  SYNCS.EXCH.64 URZ, [UR8+0x8], UR4 ;  /* 0x00000804083f75b2 */ /* 0x0000e20008000100 */
[----:B------:R0:W4:Y:S01]  /*0260*/  SYNCS.EXCH.64 URZ, [UR8+0x30], UR6 ;  /* 0x00003006083f75b2 */ /* 0x0001220008000100 */
[----:B------:R0:W0:Y:S01]  /*0270*/  SYNCS.EXCH.64 URZ, [UR8+0x10], UR4 ;  /* 0x00001004083f75b2 */ /* 0x0000220008000100 */
[----:B------:R0:W0:Y:S01]  /*0280*/  SYNCS.EXCH.64 URZ, [UR8+0x38], UR6 ;  /* 0x00003806083f75b2 */ /* 0x0000220008000100 */
[----:B------:R0:W0:Y:S01]  /*0290*/  SYNCS.EXCH.64 URZ, [UR8+0x18], UR4 ;  /* 0x00001804083f75b2 */ /* 0x0000220008000100 */
[----:B------:R0:W0:Y:S01]  /*02a0*/  SYNCS.EXCH.64 URZ, [UR8+0x40], UR6 ;  /* 0x00004006083f75b2 */ /* 0x0000220008000100 */
[----:B------:R0:W0:Y:S01]  /*02b0*/  SYNCS.EXCH.64 URZ, [UR8+0x20], UR4 ;  /* 0x00002004083f75b2 */ /* 0x0000220008000100 */
[----:B------:R0:W0:Y:S01]  /*02c0*/  SYNCS.EXCH.64 URZ, [UR8+0x48], UR6 ;  /* 0x00004806083f75b2 */ /* 0x0000220008000100 */
[----:B------:R-:W-:Y:S01]  /*02d0*/  NOP ;  /* 0x0000000000007918 */ /* 0x000fe20000000000 */
.L_x_2:
[----:B------:R-:W-:Y:S01]  /*02e0*/  SHF.R.S32.HI R7, RZ, 0x1f, R18 ;  /* 0x0000001fff077819 */ /* 0x000fe20000011412 */
[----:B------:R-:W5:Y:S01]  /*02f0*/  SHFL.IDX PT, R0, R0, RZ, 0x1f ;  /* 0x00001fff00007589 */ /* 0x000f6200000e0000 */
[----:B0-----:R-:W0:Y:S01]  /*0300*/  S2UR UR8, SR_CTAID.X ;  /* 0x00000000000879c3 */ /* 0x001e220000002500 */
[----:B------:R-:W-:Y:S02]  /*0310*/  ELECT P0, URZ, PT ;  /* 0x00000000003f782f */ /* 0x000fe40003800000 */
[----:B------:R-:W-:Y:S01]  /*0320*/  LEA.HI R7, R7, R18, RZ, 0x7 ;  /* 0x0000001207077211 */ /* 0x000fe200078f38ff */
[----:B------:R-:W1:Y:S01]  /*0330*/  S2R R4, SR_CTAID.Y ;  /* 0x0000000000047919 */ /* 0x000e620000002600 */
[----:B------:R-:W-:Y:S01]  /*0340*/  ULDC UR4, c[0x0][0x154] ;  /* 0x0000550000047ab9 */ /* 0x000fe20000000800 */
[----:B------:R-:W-:Y:S01]  /*0350*/  NOP ;  /* 0x0000000000007918 */ /* 0x000fe20000000000 */
[----:B------:R-:W-:Y:S01]  /*0360*/  LOP3.LUT R7, R7, 0xffffff80, RZ, 0xc0, !PT ;  /* 0xffffff8007077812 */ /* 0x000fe200078ec0ff */
[----:B------:R-:W-:Y:S01]  /*0370*/  NOP ;  /* 0x0000000000007918 */ /* 0x000fe20000000000 */
[----:B------:R-:W2:Y:S03]  /*0380*/  LDC R13, c[0x0][0x140] ;  /* 0x00005000ff0d7b82 */ /* 0x000ea60000000800 */
[----:B------:R-:W-:-:S05]  /*0390*/  IMAD.IADD R7, R18, 0x1, -R7 ;  /* 0x0000000112077824 */ /* 0x000fca00078e0a07 */
[----:B------:R-:W-:Y:S01]  /*03a0*/  SHF.R.S32.HI R6, RZ, 0x1f, R7 ;  /* 0x0000001fff067819 */ /* 0x000fe20000011407 */
[----:B------:R-:W3:Y:S01]  /*03b0*/  LDC R10, c[0x0][0x144] ;  /* 0x00005100ff0a7b82 */ /* 0x000ee20000000800 */
[----:B------:R-:W-:Y:S02]  /*03c0*/  LOP3.LUT P2, RZ, R7, 0x7, RZ, 0xc0, !PT ;  /* 0x0000000707ff7812 */ /* 0x000fe4000784c0ff */
[----:B------:R-:W-:Y:S02]  /*03d0*/  LEA.HI R6, R6, R7, RZ, 0x3 ;  /* 0x0000000706067211 */ /* 0x000fe400078f18ff */
[----:B-----5:R-:W-:Y:S02]  /*03e0*/  ISETP.NE.OR P0, PT, R0, RZ, !P0 ;  /* 0x000000ff0000720c */ /* 0x020fe40004705670 */
[--C-:B------:R-:W-:Y:S02]  /*03f0*/  SHF.R.S32.HI R0, RZ, 0x3, R6.reuse ;  /* 0x00000003ff007819 */ /* 0x100fe40000011406 */
[----:B------:R-:W-:-:S02]  /*0400*/  SHF.R.S32.HI R9, RZ, 0x1f, R6 ;  /* 0x0000001fff097819 */ /* 0x000fc40000011406 */
[----:B------:R-:W-:Y:S02]  /*0410*/  SHF.R.S32.HI R6, RZ, 0x1f, R3 ;  /* 0x0000001fff067819 */ /* 0x000fe40000011403 */
[----:B------:R-:W-:Y:S02]  /*0420*/  LEA.HI R9, R9, R0, RZ, 0x2 ;  /* 0x0000000009097211 */ /* 0x000fe400078f10ff */
[----:B------:R-:W-:Y:S02]  /*0430*/  LEA.HI R6, R6, R3, RZ, 0x2 ;  /* 0x0000000306067211 */ /* 0x000fe400078f10ff */
[----:B-1----:R-:W-:Y:S01]  /*0440*/  I2FP.F32.U32 R8, R4 ;  /* 0x0000000400087245 */ /* 0x002fe20000201000 */
[----:B------:R-:W-:Y:S01]  /*0450*/  VOTEU.ALL UP0, P0 ;  /* 0x00000000003f7886 */ /* 0x000fe20000000000 */
[----:B------:R-:W-:Y:S01]  /*0460*/  LOP3.LUT R6, R6, 0x3ffffffc, RZ, 0xc0, !PT ;  /* 0x3ffffffc06067812 */ /* 0x000fe200078ec0ff */
[----:B------:R-:W-:Y:S01]  /*0470*/  VOTEU.ALL UP1, P0 ;  /* 0x00000000003f7886 */ /* 0x000fe20000020000 */
[----:B------:R-:W-:Y:S01]  /*0480*/  LOP3.LUT R9, R9, 0xfffffffc, RZ, 0xc0, !PT ;  /* 0xfffffffc09097812 */ /* 0x000fe200078ec0ff */
[----:B------:R-:W-:Y:S01]  /*0490*/  FMUL R12, R8, UR4 ;  /* 0x00000004080c7c20 */ /* 0x000fe20008400000 */
[----:B------:R-:W1:Y:S01]  /*04a0*/  @!UP0 S2UR UR7, SR_CgaCtaId ;  /* 0x00000000000789c3 */ /* 0x000e620000008800 */
[----:B------:R-:W-:Y:S01]  /*04b0*/  IMAD.IADD R11, R3, 0x1, -R6 ;  /* 0x00000001030b7824 */ /* 0x000fe200078e0a06 */
[----:B0-----:R-:W-:Y:S01]  /*04c0*/  I2FP.F32.U32 R6, UR8 ;  /* 0x0000000800067c45 */ /* 0x001fe20008201000 */
[----:B------:R-:W-:Y:S01]  /*04d0*/  IMAD.IADD R0, R0, 0x1, -R9 ;  /* 0x0000000100007824 */ /* 0x000fe200078e0a09 */
[----:B------:R-:W-:Y:S01]  /*04e0*/  ULDC UR4, c[0x0][0x150] ;  /* 0x0000540000047ab9 */ /* 0x000fe20000000800 */
[----:B------:R-:W0:Y:S01]  /*04f0*/  F2I.U32.TRUNC.NTZ R12, R12 ;  /* 0x0000000c000c7305 */ /* 0x000e22000020f000 */
[----:B------:R-:W-:Y:S01]  /*0500*/  SHF.R.S32.HI R3, RZ, 0x1f, R2 ;  /* 0x0000001fff037819 */ /* 0x000fe20000011402 */
[----:B------:R-:W-:Y:S01]  /*0510*/  FMUL R8, R6, UR4 ;  /* 0x0000000406087c20 */ /* 0x000fe20008400000 */
[----:B------:R-:W5:Y:S01]  /*0520*/  LDC R9, c[0x0][0x148] ;  /* 0x00005200ff097b82 */ /* 0x000f620000000800 */
[----:B------:R-:W-:Y:S01]  /*0530*/  IMAD R11, R11, 0x4, R0 ;  /* 0x000000040b0b7824 */ /* 0x000fe200078e0200 */
[----:B------:R-:W-:Y:S01]  /*0540*/  LEA.HI R3, R3, R2, RZ, 0x2 ;  /* 0x0000000203037211 */ /* 0x000fe200078f10ff */
[----:B------:R-:W-:Y:S01]  /*0550*/  UMOV UR4, 0x20 ;  /* 0x0000002000047882 */ /* 0x000fe20000000000 */
[----:B------:R-:W-:Y:S01]  /*0560*/  @!UP0 UMOV UR6, 0x400 ;  /* 0x0000040000068882 */ /* 0x000fe20000000000 */
[----:B------:R-:W4:Y:S01]  /*0570*/  F2I.U32.TRUNC.NTZ R8, R8 ;  /* 0x0000000800087305 */ /* 0x000f22000020f000 */
[----:B------:R-:W-:Y:S01]  /*0580*/  LOP3.LUT R3, R3, 0xfffffffc, RZ, 0xc0, !PT ;  /* 0xfffffffc03037812 */ /* 0x000fe200078ec0ff */
[----:B------:R-:W-:Y:S01]  /*0590*/  IMAD.SHL.U32 R6, R11, 0x4, RZ ;  /* 0x000000040b067824 */ /* 0x000fe200078e00ff */
[----:B------:R-:W-:-:S04]  /*05a0*/  @!UP0 UIADD3 UR4, -UR4, 0x100000, URZ ;  /* 0x0010000004048890 */ /* 0x000fc8000fffe13f */
[----:B------:R-:W-:Y:S02]  /*05b0*/  @!UP0 USHF.L.U32 UR5, UR4, 0xb, URZ ;  /* 0x0000000b04058899 */ /* 0x000fe4000800063f */
[----:B------:R-:W-:Y:S01]  /*05c0*/  @!UP0 USHF.L.U32 UR4, UR4, 0x1, URZ ;  /* 0x0000000104048899 */ /* 0x000fe2000800063f */
[----:B--2---:R-:W-:Y:S01]  /*05d0*/  ISETP.EQ.U32.AND P3, PT, R13, 0x1, PT ;  /* 0x000000010d00780c */ /* 0x004fe20003f62070 */
[----:B------:R-:W-:Y:S01]  /*05e0*/  IMAD.IADD R0, R2, 0x1, -R3 ;  /* 0x0000000102007824 */ /* 0x000fe200078e0a03 */
[----:B------:R-:W-:Y:S01]  /*05f0*/  LOP3.LUT R23, R11, 0xc, R6, 0x78, !PT ;  /* 0x0000000c0b177812 */ /* 0x000fe200078e7806 */
[----:B0-----:R-:W-:Y:S01]  /*0600*/  IMAD.MOV R14, RZ, RZ, -R12 ;  /* 0x000000ffff0e7224 */ /* 0x001fe200078e0a0c */
[----:B-1----:R-:W-:Y:S02]  /*0610*/  @!UP0 ULEA UR6, UR7, UR6, 0x18 ;  /* 0x0000000607068291 */ /* 0x002fe4000f8ec03f */
[C---:B------:R-:W-:Y:S01]  /*0620*/  ISETP.NE.AND P1, PT, R0.reuse, 0x3, PT ;  /* 0x000000030000780c */ /* 0x040fe20003f25270 */
[----:B------:R-:W-:Y:S01]  /*0630*/  VOTEU.ALL UP0, P0 ;  /* 0x00000000003f7886 */ /* 0x000fe20000000000 */
[----:B------:R-:W-:Y:S01]  /*0640*/  ISETP.LT.U32.AND P0, PT, R23, 0x2, !P2 ;  /* 0x000000021700780c */ /* 0x000fe20005701070 */
[----:B----4-:R-:W-:Y:S01]  /*0650*/  IMAD.MOV R3, RZ, RZ, -R8 ;  /* 0x000000ffff037224 */ /* 0x010fe200078e0a08 */
[----:B------:R-:W-:Y:S01]  /*0660*/  ISETP.EQ.OR P1, PT, R0, RZ, !P1 ;  /* 0x000000ff0000720c */ /* 0x000fe20004f22670 */
[C---:B------:R-:W-:Y:S01]  /*0670*/  VIADD R8, R5.reuse, 0xffffffff ;  /* 0xffffffff05087836 */ /* 0x040fe20000000000 */
[----:B------:R-:W-:Y:S01]  /*0680*/  ISETP.NE.AND P2, PT, R5, RZ, PT ;  /* 0x000000ff0500720c */ /* 0x000fe20003f45270 */
[----:B-----5:R-:W-:Y:S01]  /*0690*/  IMAD R2, R9, R14, R4 ;  /* 0x0000000e09027224 */ /* 0x020fe200078e0204 */
[----:B------:R-:W-:Y:S01]  /*06a0*/  ISETP.EQ.AND P1, PT, R5, RZ, P1 ;  /* 0x000000ff0500720c */ /* 0x000fe20000f22270 */
[----:B---3--:R-:W-:Y:S01]  /*06b0*/  IMAD R3, R10, R3, UR8 ;  /* 0x000000080a037e24 */ /* 0x008fe2000f8e0203 */
[----:B------:R-:W-:Y:S01]  /*06c0*/  ISETP.GE.U32.AND P5, PT, R8, 0x2, PT ;  /* 0x000000020800780c */ /* 0x000fe20003fa6070 */
[----:B------:R-:W0:Y:S02]  /*06d0*/  FENCE.VIEW.ASYNC.S ;  /* 0x00000000000073c6 */ /* 0x000e240000000000 */
[----:B0-----:R0:W1:Y:S01]  /*06e0*/  @!UP0 SYNCS.EXCH.64 URZ, [UR6+0x60], UR4 ;  /* 0x00006004063f85b2 */ /* 0x0010620008000100 */
[----:B------:R-:W-:-:S02]  /*06f0*/  ISETP.NE.AND P4, PT, R2, R23, PT ;  /* 0x000000170200720c */ /* 0x000fc40003f85270 */
[----:B------:R-:W-:Y:S02]  /*0700*/  SEL R19, RZ, 0x1, !P1 ;  /* 0x00000001ff137807 */ /* 0x000fe40004800000 */
[----:B------:R-:W-:Y:S02]  /*0710*/  ISETP.EQ.OR P4, PT, R3, RZ, !P4 ;  /* 0x000000ff0300720c */ /* 0x000fe40006782670 */
[----:B------:R-:W-:Y:S02]  /*0720*/  SEL R19, R19, 0x2, P5 ;  /* 0x0000000213137807 */ /* 0x000fe40002800000 */
[----:B------:R-:W-:-:S04]  /*0730*/  PLOP3.LUT P0, PT, P0, P4, PT, 0x80, 0x0 ;  /* 0x000000000000781c */ /* 0x000fc80000709070 */
[----:B------:R-:W-:Y:S01]  /*0740*/  P2R R157, PR, RZ, 0x1 ;  /* 0x00000001ff9d7803 */ /* 0x000fe20000000000 */
[----:B------:R0:W2:Y:S01]  /*0750*/  @!UP1 SYNCS.EXCH.64 URZ, [UR6+0x68], UR4 ;  /* 0x00006804063f95b2 */ /* 0x0000a20008000100 */
[----:B------:R-:W-:Y:S01]  /*0760*/  NOP ;  /* 0x0000000000007918 */ /* 0x000fe20000000000 */
[----:B------:R-:W-:Y:S06]  /*0770*/  @!P3 BRA `(.L_x_3) ;  /* 0x000000000008b947 */ /* 0x000fec0003800000 */
[----:B-12---:R-:W-:Y:S01]  /*0780*/  UCGABAR_ARV ;  /* 0x00000000000079c7 */ /* 0x006fe20008000000 */
[----:B------:R-:W-:Y:S05]  /*0790*/  BRA `(.L_x_4) ;  /* 0x0000000000047947 */ /* 0x000fea0003800000 */
.L_x_3:
[----:B-12---:R-:W-:Y:S01]  /*07a0*/  NOP ;  /* 0x0000000000007918 */ /* 0x006fe20000000000 */
.L_x_4:
[----:B------:R-:W1:Y:S01]  /*07b0*/  LDC R2, c[0x0][0x65c] ;  /* 0x00019700ff027b82 */ /* 0x000e620000000800 */
[----:B------:R-:W-:Y:S02]  /*07c0*/  IMAD.U32 R6, RZ, RZ, UR8 ;  /* 0x00000008ff067e24 */ /* 0x000fe4000f8e00ff */
[----:B------:R-:W-:Y:S01]  /*07d0*/  IMAD.MOV.U32 R7, RZ, RZ, RZ ;  /* 0x000000ffff077224 */ /* 0x000fe200078e00ff */
[----:B-1----:R-:W-:-:S04]  /*07e0*/  ISETP.NE.AND P1, PT, R2, 0x1, PT ;  /* 0x000000010200780c */ /* 0x002fc80003f25270 */
[----:B------:R-:W-:-:S09]  /*07f0*/  P2R R5, PR, RZ, 0x2 ;  /* 0x00000002ff057803 */ /* 0x000fd20000000000 */
[----:B------:R-:W1:Y:S01]  /*0800*/  @P1 LDC R17, c[0x0][0x10] ;  /* 0x00000400ff111b82 */ /* 0x000e620000000800 */
[----:B------:R-:W-:Y:S02]  /*0810*/  @P1 IMAD.MOV.U32 R5, RZ, RZ, RZ ;  /* 0x000000ffff051224 */ /* 0x000fe400078e00ff */
[----:B------:R-:W-:-:S05]  /*0820*/  @P1 IMAD.MOV.U32 R13, RZ, RZ, RZ ;  /* 0x000000ffff0d1224 */ /* 0x000fca00078e00ff */
[----:B------:R-:W2:Y:S01]  /*0830*/  @!P1 LDC R11, c[0x0][0xc] ;  /* 0x00000300ff0b9b82 */ /* 0x000ea20000000800 */
[----:B-1----:R-:W-:-:S04]  /*0840*/  @P1 IMAD.WIDE.U32 R16, R17, UR8, R4 ;  /* 0x0000000811101c25 */ /* 0x002fc8000f8e0004 */
[----:B------:R-:W-:Y:S02]  /*0850*/  @P1 IMAD.IADD R17, R17, 0x1, R13 ;  /* 0x0000000111111824 */ /* 0x000fe400078e020d */
[----:B--2---:R-:W-:-:S04]  /*0860*/  @!P1 IMAD.WIDE.U32 R6, R4, R11, R6 ;  /* 0x0000000b04069225 */ /* 0x004fc800078e0006 */
[----:B------:R-:W-:Y:S02]  /*0870*/  @!P1 IMAD.MOV.U32 R16, RZ, RZ, R6 ;  /* 0x000000ffff109224 */ /* 0x000fe400078e0006 */
[----:B------:R-:W-:Y:S01]  /*0880*/  @!P1 IMAD.MOV.U32 R17, RZ, RZ, R7 ;  /* 0x000000ffff119224 */ /* 0x000fe200078e0007 */
[----:B------:R-:W-:Y:S06]  /*0890*/  @!P3 BRA `(.L_x_5) ;  /* 0x00000000000cb947 */ /* 0x000fec0003800000 */
[----:B------:R-:W-:Y:S01]  /*08a0*/  UCGABAR_WAIT ;  /* 0x0000000000007dc7 */ /* 0x000fe20008000000 */
[----:B------:R-:W-:Y:S01]  /*08b0*/  CCTL.IVALL ;  /* 0x00000000ff00798f */ /* 0x000fe20002000000 */
[----:B------:R-:W-:Y:S05]  /*08c0*/  BRA `(.L_x_6) ;  /* 0x0000000000047947 */ /* 0x000fea0003800000 */
.L_x_5:
[----:B------:R-:W-:Y:S06]  /*08d0*/  BAR.SYNC.DEFER_BLOCKING 0x0 ;  /* 0x0000000000007b1d */ /* 0x000fec0000010000 */
.L_x_6:
[----:B------:R-:W-:Y:S05]  /*08e0*/  @!P2 BRA `(.L_x_7) ;  /* 0x0000007c00e0a947 */ /* 0x000fea0003800000 */
[----:B------:R-:W-:-:S13]  /*08f0*/  ISETP.GT.U32.AND P0, PT, R8, 0x1, PT ;  /* 0x000000010800780c */ /* 0x000fda0003f04070 */
[----:B0-----:R-:W-:Y:S05]  /*0900*/  @P0 EXIT ;  /* 0x000000000000094d */ /* 0x001fea0003800000 */
[----:B------:R-:W-:Y:S01]  /*0910*/  ULDC.64 UR4, c[0x0][0x650] ;  /* 0x0001940000047ab9 */ /* 0x000fe20000000a00 */
[----:B------:R-:W-:Y:S01]  /*0920*/  PRMT R0, RZ, 0x7610, R0 ;  /* 0x00007610ff007816 */ /* 0x000fe20000000000 */
[----:B------:R-:W-:Y:S01]  /*0930*/  IMAD.MOV.U32 R153, RZ, RZ, -0x1 ;  /* 0xffffffffff997424 */ /* 0x000fe200078e00ff */
[----:B------:R-:W-:Y:S01]  /*0940*/  ISETP.GE.U32.AND P0, PT, R16, UR4, PT ;  /* 0x0000000410007c0c */ /* 0x000fe2000bf06070 */
[----:B------:R-:W-:Y:S02]  /*0950*/  IMAD.MOV.U32 R152, RZ, RZ, -0x1 ;  /* 0xffffffffff987424 */ /* 0x000fe400078e00ff */
[----:B------:R-:W-:Y:S01]  /*0960*/  IMAD.MOV.U32 R22, RZ, RZ, -0x1 ;  /* 0xffffffffff167424 */ /* 0x000fe200078e00ff */
[----:B------:R-:W-:-:S13]  /*0970*/  ISETP.GE.U32.AND.EX P0, PT, R17, UR5, PT, P0 ;  /* 0x0000000511007c0c */ /* 0x000fda000bf06100 */
[----:B------:R-:W-:Y:S05]  /*0980*/  @P0 BRA `(.L_x_8) ;  /* 0x00000004002c0947 */ /* 0x000fea0003800000 */
[----:B------:R-:W0:Y:S01]  /*0990*/  LDC.64 R20, c[0x0][0x628] ;  /* 0x00018a00ff147b82 */ /* 0x000e220000000a00 */
[----:B------:R-:W-:Y:S02]  /*09a0*/  IMAD.MOV.U32 R6, RZ, RZ, R16 ;  /* 0x000000ffff067224 */ /* 0x000fe400078e0010 */
[----:B------:R-:W-:-:S05]  /*09b0*/  IMAD.MOV.U32 R7, RZ, RZ, R17 ;  /* 0x000000ffff077224 */ /* 0x000fca00078e0011 */
[----:B------:R-:W1:Y:S08]  /*09c0*/  LDC R0, c[0x0][0x630] ;  /* 0x00018c00ff007b82 */ /* 0x000e700000000800 */
[----:B------:R-:W2:Y:S01]  /*09d0*/  LDC.64 R24, c[0x0][0x620] ;  /* 0x00018800ff187b82 */ /* 0x000ea20000000a00 */
[----:B0-----:R-:W-:-:S04]  /*09e0*/  ISETP.NE.U32.AND P0, PT, R20, RZ, PT ;  /* 0x000000ff1400720c */ /* 0x001fc80003f05070 */
[----:B------:R-:W-:-:S13]  /*09f0*/  ISETP.NE.AND.EX P0, PT, R21, RZ, PT, P0 ;  /* 0x000000ff1500720c */ /* 0x000fda0003f05300 */
[----:B-12---:R-:W-:Y:S05]  /*0a00*/  @!P0 BRA `(.L_x_9) ;  /* 0x0000000000288947 */ /* 0x006fea0003800000 */
[----:B------:R-:W0:Y:S02]  /*0a10*/  LDC R13, c[0x0][0x634] ;  /* 0x00018d00ff0d7b82 */ /* 0x000e240000000800 */
[----:B0-----:R-:W-:-:S05]  /*0a20*/  IADD3 R13, P0, R16, R13, RZ ;  /* 0x0000000d100d7210 */ /* 0x001fca0007f1e0ff */
[----:B------:R-:W-:-:S04]  /*0a30*/  IMAD.X R15, RZ, RZ, R17, P0 ;  /* 0x000000ffff0f7224 */ /* 0x000fc800000e0611 */
[----:B------:R-:W-:-:S04]  /*0a40*/  IMAD.WIDE.U32 R6, R15, R20, RZ ;  /* 0x000000140f067225 */ /* 0x000fc800078e00ff */
[----:B------:R-:W-:-:S04]  /*0a50*/  IMAD.WIDE.U32 R10, P0, R13, R21, R6 ;  /* 0x000000150d0a7225 */ /* 0x000fc80007800006 */
[----:B------:R-:W-:-:S04]  /*0a60*/  IMAD.WIDE.U32 R6, R13, R20, RZ ;  /* 0x000000140d067225 */ /* 0x000fc800078e00ff */
[----:B------:R-:W-:Y:S01]  /*0a70*/  IMAD.X R13, RZ, RZ, RZ, P0 ;  /* 0x000000ffff0d7224 */ /* 0x000fe200000e06ff */
[----:B------:R-:W-:Y:S01]  /*0a80*/  IADD3 RZ, P0, R7, R10, RZ ;  /* 0x0000000a07ff7210 */ /* 0x000fe20007f1e0ff */
[----:B------:R-:W-:-:S04]  /*0a90*/  IMAD.MOV.U32 R12, RZ, RZ, R11 ;  /* 0x000000ffff0c7224 */ /* 0x000fc800078e000b */
[----:B------:R-:W-:-:S08]  /*0aa0*/  IMAD.WIDE.U32.X R6, R15, R21, R12, P0 ;  /* 0x000000150f067225 */ /* 0x000fd000000e040c */
.L_x_9:
[----:B------:R-:W0:Y:S01]  /*0ab0*/  LDC.64 R20, c[0x0][0x640] ;  /* 0x00019000ff147b82 */ /* 0x000e220000000a00 */
[--C-:B------:R-:W-:Y:S01]  /*0ac0*/  SHF.R.U64 R27, R6, R0, R7.reuse ;  /* 0x00000000061b7219 */ /* 0x100fe20000001207 */
[----:B------:R-:W-:Y:S01]  /*0ad0*/  IMAD R28, R9, R14, R4 ;  /* 0x0000000e091c7224 */ /* 0x000fe200078e0204 */
[----:B------:R-:W-:Y:S02]  /*0ae0*/  SHF.R.U32.HI R0, RZ, R0, R7 ;  /* 0x00000000ff007219 */ /* 0x000fe40000011607 */
[----:B------:R-:W-:-:S03]  /*0af0*/  IADD3 R5, P0, RZ, -R27, RZ ;  /* 0x8000001bff057210 */ /* 0x000fc60007f1e0ff */
[----:B------:R-:W1:Y:S02]  /*0b00*/  LDC R8, c[0x0][0x618] ;  /* 0x00018600ff087b82 */ /* 0x000e640000000800 */
[----:B------:R-:W-:-:S04]  /*0b10*/  IMAD.X R7, RZ, RZ, ~R0, P0 ;  /* 0x000000ffff077224 */ /* 0x000fc800000e0e00 */
[-C--:B------:R-:W-:Y:S02]  /*0b20*/  IMAD R0, R7, R24.reuse, RZ ;  /* 0x0000001807007224 */ /* 0x080fe400078e02ff */
[----:B------:R-:W2:Y:S01]  /*0b30*/  LDC R11, c[0x0][0x608] ;  /* 0x00018200ff0b7b82 */ /* 0x000ea20000000800 */
[----:B------:R-:W-:-:S04]  /*0b40*/  IMAD.WIDE.U32 R6, R5, R24, R16 ;  /* 0x0000001805067225 */ /* 0x000fc800078e0010 */
[----:B------:R-:W-:Y:S02]  /*0b50*/  IMAD R5, R5, R25, R0 ;  /* 0x0000001905057224 */ /* 0x000fe400078e0200 */
[----:B------:R-:W-:Y:S01]  /*0b60*/  IMAD.MOV.U32 R25, RZ, RZ, 0x1 ;  /* 0x00000001ff197424 */ /* 0x000fe200078e00ff */
[----:B------:R-:W3:Y:S01]  /*0b70*/  LDC R12, c[0x0][0x658] ;  /* 0x00019600ff0c7b82 */ /* 0x000ee20000000800 */
[----:B0-----:R-:W-:Y:S01]  /*0b80*/  ISETP.NE.U32.AND P0, PT, R20, RZ, PT ;  /* 0x000000ff1400720c */ /* 0x001fe20003f05070 */
[----:B------:R-:W-:Y:S02]  /*0b90*/  IMAD.IADD R5, R7, 0x1, R5 ;  /* 0x0000000107057824 */ /* 0x000fe400078e0205 */
[----:B------:R-:W-:Y:S01]  /*0ba0*/  IMAD.MOV.U32 R7, RZ, RZ, -0x1 ;  /* 0xffffffffff077424 */ /* 0x000fe200078e00ff */
[----:B------:R-:W-:-:S03]  /*0bb0*/  ISETP.NE.AND.EX P0, PT, R21, RZ, PT, P0 ;  /* 0x000000ff1500720c */ /* 0x000fc60003f05300 */
[----:B------:R-:W0:Y:S01]  /*0bc0*/  LDC R15, c[0x0][0x600] ;  /* 0x00018000ff0f7b82 */ /* 0x000e220000000800 */
[-CC-:B-1----:R-:W-:Y:S02]  /*0bd0*/  SHF.R.U64 R13, R6, R8.reuse, R5.reuse ;  /* 0x00000008060d7219 */ /* 0x182fe40000001205 */
[----:B------:R-:W-:-:S05]  /*0be0*/  SHF.R.U32.HI R0, RZ, R8, R5 ;  /* 0x00000008ff007219 */ /* 0x000fca0000011605 */
[----:B------:R-:W1:Y:S01]  /*0bf0*/  LDC R22, c[0x0][0x648] ;  /* 0x00019200ff167b82 */ /* 0x000e620000000800 */
[-CC-:B--2---:R-:W-:Y:S02]  /*0c00*/  SHF.R.U64 R29, R13, R11.reuse, R0.reuse ;  /* 0x0000000b0d1d7219 */ /* 0x184fe40000001200 */
[----:B------:R-:W-:-:S05]  /*0c10*/  SHF.R.U32.HI R5, RZ, R11, R0 ;  /* 0x0000000bff057219 */ /* 0x000fca0000011600 */
[----:B------:R-:W2:Y:S01]  /*0c20*/  LDC R24, c[0x0][0x638] ;  /* 0x00018e00ff187b82 */ /* 0x000ea20000000800 */
[-CC-:B---3--:R-:W-:Y:S02]  /*0c30*/  SHF.R.U64 R14, R29, R12.reuse, R5.reuse ;  /* 0x0000000c1d0e7219 */ /* 0x188fe40000001205 */
[-C--:B------:R-:W-:Y:S02]  /*0c40*/  SHF.L.U32 R0, R7, R12.reuse, RZ ;  /* 0x0000000c07007219 */ /* 0x080fe400000006ff */
[----:B------:R-:W-:Y:S01]  /*0c50*/  SHF.R.U32.HI R5, RZ, R12, R5 ;  /* 0x0000000cff057219 */ /* 0x000fe20000011605 */
[----:B------:R-:W-:Y:S01]  /*0c60*/  IMAD.MOV.U32 R4, RZ, RZ, R14 ;  /* 0x000000ffff047224 */ /* 0x000fe200078e000e */
[----:B------:R-:W-:Y:S01]  /*0c70*/  LOP3.LUT R10, RZ, R0, RZ, 0x33, !PT ;  /* 0x00000000ff0a7212 */ /* 0x000fe200078e33ff */
[----:B------:R-:W3:Y:S01]  /*0c80*/  LDC R26, c[0x0][0x610] ;  /* 0x00018400ff1a7b82 */ /* 0x000ee20000000800 */
[----:B------:R-:W-:Y:S05]  /*0c90*/  @!P0 BRA `(.L_x_10) ;  /* 0x0000000000288947 */ /* 0x000fea0003800000 */
[----:B------:R-:W4:Y:S02]  /*0ca0*/  LDC R9, c[0x0][0x64c] ;  /* 0x00019300ff097b82 */ /* 0x000f240000000800 */
[----:B----4-:R-:W-:-:S05]  /*0cb0*/  IADD3 R9, P0, R14, R9, RZ ;  /* 0x000000090e097210 */ /* 0x010fca0007f1e0ff */
        /* <DEDUP_REMOVED lines=8> */
.L_x_10:
[----:B-1----:R-:W-:Y:S01]  /*0d40*/  SHF.R.U64 R4, R4, R22, R5 ;  /* 0x0000001604047219 */ /* 0x002fe20000001205 */
[----:B0-----:R-:W-:Y:S01]  /*0d50*/  VIADD R6, R15, 0xffffffff ;  /* 0xffffffff0f067836 */ /* 0x001fe20000000000 */
[----:B------:R-:W-:Y:S01]  /*0d60*/  SHF.L.U32 R0, R25, R12, RZ ;  /* 0x0000000c19007219 */ /* 0x000fe200000006ff */
[----:B------:R-:W-:Y:S01]  /*0d70*/  IMAD.MOV.U32 R22, RZ, RZ, R27 ;  /* 0x000000ffff167224 */ /* 0x000fe200078e001b */
[----:B------:R-:W-:Y:S01]  /*0d80*/  LOP3.LUT R5, R29, R10, RZ, 0xc0, !PT ;  /* 0x0000000a1d057212 */ /* 0x000fe200078ec0ff */
[----:B------:R-:W-:Y:S01]  /*0d90*/  IMAD.MOV R7, RZ, RZ, -R4 ;  /* 0x000000ffff077224 */ /* 0x000fe200078e0a04 */
[----:B------:R-:W-:Y:S02]  /*0da0*/  SEL R3, R3, R28, !P1 ;  /* 0x0000001c03037207 */ /* 0x000fe40004800000 */
[----:B------:R-:W-:Y:S01]  /*0db0*/  LOP3.LUT R6, R13, R6, RZ, 0xc0, !PT ;  /* 0x000000060d067212 */ /* 0x000fe200078ec0ff */
[----:B------:R-:W-:Y:S02]  /*0dc0*/  IMAD R4, R0, R4, R5 ;  /* 0x0000000400047224 */ /* 0x000fe400078e0205 */
[----:B--2---:R-:W-:-:S02]  /*0dd0*/  IMAD R0, R7, R24, R14 ;  /* 0x0000001807007224 */ /* 0x004fc400078e020e */
[----:B---3--:R-:W-:Y:S02]  /*0de0*/  IMAD R3, R4, R26, R3 ;  /* 0x0000001a04037224 */ /* 0x008fe400078e0203 */
[----:B------:R-:W-:Y:S02]  /*0df0*/  IMAD.MOV.U32 R5, RZ, RZ, 0x1 ;  /* 0x00000001ff057424 */ /* 0x000fe400078e00ff */
[----:B------:R-:W-:-:S03]  /*0e00*/  IMAD R4, R0, R15, R6 ;  /* 0x0000000f00047224 */ /* 0x000fc600078e0206 */
[----:B------:R-:W-:Y:S02]  /*0e10*/  PRMT R0, R5, 0x7610, R0 ;  /* 0x0000761005007816 */ /* 0x000fe40000000000 */
[----:B------:R-:W-:Y:S02]  /*0e20*/  SEL R152, R4, R3, !P1 ;  /* 0x0000000304987207 */ /* 0x000fe40004800000 */
[----:B------:R-:W-:-:S07]  /*0e30*/  SEL R153, R3, R4, !P1 ;  /* 0x0000000403997207 */ /* 0x000fce0004800000 */
.L_x_8:
[----:B------:R-:W-:-:S08]  /*0e40*/  NOP ;  /* 0x0000000000007918 */ /* 0x000fd00000000000 */
[----:B------:R-:W0:Y:S02]  /*0e50*/  USETMAXREG.TRY_ALLOC.CTAPOOL UP0, 0xe8 ;  /* 0x000000e8000079c8 */ /* 0x000e240008000600 */
[----:B0-----:R-:W-:-:S13]  /*0e60*/  PLOP3.LUT P0, PT, PT, PT, UP0, 0x80, 0x0 ;  /* 0x000000000000781c */ /* 0x001fda0003f0f008 */
[----:B------:R-:W-:Y:S05]  /*0e70*/  @!P0 BRA `(.L_x_8) ;  /* 0xfffffffc00f08947 */ /* 0x000fea000383ffff */
[----:B------:R-:W-:Y:S01]  /*0e80*/  ULDC.64 UR4, c[0x0][0x598] ;  /* 0x0001660000047ab9 */ /* 0x000fe20000000a00 */
[----:B------:R-:W-:Y:S01]  /*0e90*/  ULDC.64 UR36, c[0x0][0x208] ;  /* 0x0000820000247ab9 */ /* 0x000fe20000000a00 */
[----:B------:R-:W-:-:S04]  /*0ea0*/  ISETP.NE.U32.AND P0, PT, RZ, UR4, PT ;  /* 0x00000004ff007c0c */ /* 0x000fc8000bf05070 */
[----:B------:R-:W-:-:S13]  /*0eb0*/  ISETP.NE.AND.EX P0, PT, RZ, UR5, PT, P0 ;  /* 0x00000005ff007c0c */ /* 0x000fda000bf05300 */
[----:B------:R-:W-:Y:S05]  /*0ec0*/  @!P0 BRA `(.L_x_11) ;  /* 0x00000000001c8947 */ /* 0x000fea0003800000 */
[----:B------:R-:W0:Y:S02]  /*0ed0*/  LDC.64 R4, c[0x0][0x598] ;  /* 0x00016600ff047b82 */ /* 0x000e240000000a00 */
[----:B0-----:R-:W2:Y:S02]  /*0ee0*/  LDG.E.64 R4, desc[UR36][R4.64] ;  /* 0x0000002404047981 */ /* 0x001ea4000c1e1b00 */
[----:B--2---:R-:W-:-:S04]  /*0ef0*/  ISETP.NE.U32.AND P0, PT, R4, RZ, PT ;  /* 0x000000ff0400720c */ /* 0x004fc80003f05070 */
[----:B------:R-:W-:-:S13]  /*0f00*/  ISETP.NE.AND.EX P0, PT, R5, RZ, PT, P0 ;  /* 0x000000ff0500720c */ /* 0x000fda0003f05300 */
[----:B------:R-:W-:Y:S05]  /*0f10*/  @!P0 BRA `(.L_x_11) ;  /* 0x0000000000088947 */ /* 0x000fea0003800000 */
[----:B------:R0:W5:Y:S01]  /*0f20*/  LD.E R154, desc[UR36][R4.64] ;  /* 0x00000024049a7980 */ /* 0x000162000c101900 */
[----:B------:R-:W-:Y:S05]  /*0f30*/  BRA `(.L_x_12) ;  /* 0x0000000000247947 */ /* 0x000fea0003800000 */
.L_x_11:
[----:B------:R-:W-:Y:S02]  /*0f40*/  ULDC.64 UR4, c[0x0][0x588] ;  /* 0x0001620000047ab9 */ /* 0x000fe40000000a00 */
[----:B------:R-:W-:-:S04]  /*0f50*/  ISETP.NE.U32.AND P0, PT, RZ, UR4, PT ;  /* 0x00000004ff007c0c */ /* 0x000fc8000bf05070 */
[----:B------:R-:W-:-:S13]  /*0f60*/  ISETP.NE.AND.EX P0, PT, RZ, UR5, PT, P0 ;  /* 0x00000005ff007c0c */ /* 0x000fda000bf05300 */
[----:B------:R-:W-:Y:S05]  /*0f70*/  @!P0 BRA `(.L_x_13) ;  /* 0x00000000000c8947 */ /* 0x000fea0003800000 */
[----:B------:R-:W0:Y:S02]  /*0f80*/  LDC.64 R154, c[0x0][0x588] ;  /* 0x00016200ff9a7b82 */ /* 0x000e240000000a00 */
[----:B0-----:R1:W5:Y:S01]  /*0f90*/  LDG.E R154, desc[UR36][R154.64] ;  /* 0x000000249a9a7981 */ /* 0x001362000c1e1900 */
[----:B------:R-:W-:Y:S05]  /*0fa0*/  BRA `(.L_x_12) ;  /* 0x0000000000087947 */ /* 0x000fea0003800000 */
.L_x_13:
[----:B------:R-:W-:Y:S02]  /*0fb0*/  ULDC UR4, c[0x0][0x580] ;  /* 0x0001600000047ab9 */ /* 0x000fe40000000800 */
[----:B------:R-:W-:-:S07]  /*0fc0*/  IMAD.U32 R154, RZ, RZ, UR4 ;  /* 0x00000004ff9a7e24 */ /* 0x000fce000f8e00ff */
.L_x_12:
[----:B------:R-:W-:Y:S02]  /*0fd0*/  ULDC.64 UR4, c[0x0][0x5a0] ;  /* 0x0001680000047ab9 */ /* 0x000fe40000000a00 */
[----:B------:R-:W-:-:S04]  /*0fe0*/  ISETP.NE.U32.AND P0, PT, RZ, UR4, PT ;  /* 0x00000004ff007c0c */ /* 0x000fc8000bf05070 */
[----:B------:R-:W-:-:S13]  /*0ff0*/  ISETP.NE.AND.EX P0, PT, RZ, UR5, PT, P0 ;  /* 0x00000005ff007c0c */ /* 0x000fda000bf05300 */
[----:B------:R-:W-:Y:S05]  /*1000*/  @!P0 BRA `(.L_x_14) ;  /* 0x00000000001c8947 */ /* 0x000fea0003800000 */
[----:B0-----:R-:W0:Y:S02]  /*1010*/  LDC.64 R4, c[0x0][0x5a0] ;  /* 0x00016800ff047b82 */ /* 0x001e240000000a00 */
[----:B0-----:R-:W2:Y:S02]  /*1020*/  LDG.E.64 R4, desc[UR36][R4.64] ;  /* 0x0000002404047981 */ /* 0x001ea4000c1e1b00 */
[----:B--2---:R-:W-:-:S04]  /*1030*/  ISETP.NE.U32.AND P0, PT, R4, RZ, PT ;  /* 0x000000ff0400720c */ /* 0x004fc80003f05070 */
[----:B------:R-:W-:-:S13]  /*1040*/  ISETP.NE.AND.EX P0, PT, R5, RZ, PT, P0 ;  /* 0x000000ff0500720c */ /* 0x000fda0003f05300 */
[----:B------:R-:W-:Y:S05]  /*1050*/  @!P0 BRA `(.L_x_14) ;  /* 0x0000000000088947 */ /* 0x000fea0003800000 */
[----:B-1----:R0:W5:Y:S01]  /*1060*/  LD.E R155, desc[UR36][R4.64] ;  /* 0x00000024049b7980 */ /* 0x002162000c101900 */
[----:B------:R-:W-:Y:S05]  /*1070*/  BRA `(.L_x_15) ;  /* 0x0000000000247947 */ /* 0x000fea0003800000 */
.L_x_14:
[----:B------:R-:W-:Y:S02]  /*1080*/  ULDC.64 UR4, c[0x0][0x590] ;  /* 0x0001640000047ab9 */ /* 0x000fe40000000a00 */
[----:B------:R-:W-:-:S04]  /*1090*/  ISETP.NE.U32.AND P0, PT, RZ, UR4, PT ;  /* 0x00000004ff007c0c */ /* 0x000fc8000bf05070 */
[----:B------:R-:W-:-:S13]  /*10a0*/  ISETP.NE.AND.EX P0, PT, RZ, UR5, PT, P0 ;  /* 0x00000005ff007c0c */ /* 0x000fda000bf05300 */
[----:B------:R-:W-:Y:S05]  /*10b0*/  @!P0 BRA `(.L_x_16) ;  /* 0x00000000000c8947 */ /* 0x000fea0003800000 */
[----:B0-----:R-:W1:Y:S02]  /*10c0*/  LDC.64 R4, c[0x0][0x590] ;  /* 0x00016400ff047b82 */ /* 0x001e640000000a00 */
[----:B-1----:R1:W5:Y:S01]  /*10d0*/  LDG.E R155, desc[UR36][R4.64] ;  /* 0x00000024049b7981 */ /* 0x002362000c1e1900 */
[----:B------:R-:W-:Y:S05]  /*10e0*/  BRA `(.L_x_15) ;  /* 0x0000000000087947 */ /* 0x000fea0003800000 */
.L_x_16:
[----:B------:R-:W-:Y:S02]  /*10f0*/  ULDC UR4, c[0x0][0x584] ;  /* 0x0001610000047ab9 */ /* 0x000fe40000000800 */
[----:B-1----:R-:W-:-:S07]  /*1100*/  IMAD.U32 R155, RZ, RZ, UR4 ;  /* 0x00000004ff9b7e24 */ /* 0x002fce000f8e00ff */
.L_x_15:
[----:B------:R-:W-:-:S13]  /*1110*/  LOP3.LUT P0, RZ, R0, 0xff, RZ, 0xc0, !PT ;  /* 0x000000ff00ff7812 */ /* 0x000fda000780c0ff */
[----:B------:R-:W-:Y:S05]  /*1120*/  @!P0 EXIT ;  /* 0x000000000000894d */ /* 0x000fea0003800000 */
[----:B------:R-:W-:Y:S01]  /*1130*/  ULDC UR4, c[0x0][0x28c] ;  /* 0x0000a30000047ab9 */ /* 0x000fe20000000800 */
[----:B------:R-:W-:Y:S01]  /*1140*/  UMOV UR38, URZ ;  /* 0x0000003f00267c82 */ /* 0x000fe20008000000 */
[----:B------:R-:W-:Y:S01]  /*1150*/  UIADD3 UR4, UR4, 0x1f, URZ ;  /* 0x0000001f04047890 */ /* 0x000fe2000fffe03f */
[----:B------:R-:W-:-:S03]  /*1160*/  UMOV UR39, URZ ;  /* 0x0000003f00277c82 */ /* 0x000fc60008000000 */
[----:B------:R-:W-:-:S04]  /*1170*/  USHF.R.S32.HI UR5, URZ, 0x1f, UR4 ;  /* 0x0000001f3f057899 */ /* 0x000fc80008011404 */
[----:B------:R-:W-:-:S04]  /*1180*/  ULEA.HI UR5, UR5, UR4, URZ, 0x5 ;  /* 0x0000000405057291 */ /* 0x000fc8000f8f283f */
[----:B------:R-:W-:-:S12]  /*1190*/  USHF.R.S32.HI UR40, URZ, 0x5, UR5 ;  /* 0x000000053f287899 */ /* 0x000fd80008011405 */
.L_x_296:
[----:B------:R-:W-:Y:S01]  /*11a0*/  LOP3.LUT R0, R18, 0x80, RZ, 0xc0, !PT ;  /* 0x0000008012007812 */ /* 0x000fe200078ec0ff */
[----:B------:R-:W2:Y:S01]  /*11b0*/  S2UR UR7, SR_CgaCtaId ;  /* 0x00000000000779c3 */ /* 0x000ea20000008800 */
[----:B------:R-:W-:Y:S02]  /*11c0*/  UMOV UR6, 0x400 ;  /* 0x0000040000067882 */ /* 0x000fe40000000000 */
[----:B------:R-:W-:-:S06]  /*11d0*/  SHF.R.U32.HI R0, RZ, 0x7, R0 ;  /* 0x00000007ff007819 */ /* 0x000fcc0000011600 */
[----:B---3--:R-:W3:Y:S01]  /*11e0*/  SHFL.IDX PT, R0, R0, RZ, 0x1f ;  /* 0x00001fff00007589 */ /* 0x008ee200000e0000 */
[----:B--2---:R-:W-:Y:S01]  /*11f0*/  ULEA UR6, UR7, UR6, 0x18 ;  /* 0x0000000607067291 */ /* 0x004fe2000f8ec03f */
[----:B---3--:R-:W-:-:S13]  /*1200*/  R2UR UR4, R0 ;  /* 0x00000000000472ca */ /* 0x008fda00000e0000 */
[----:B------:R-:W-:-:S04]  /*1210*/  ULEA.HI UR5, UR4, UR4, URZ, 0x1 ;  /* 0x0000000404057291 */ /* 0x000fc8000f8f083f */
[----:B------:R-:W-:-:S04]  /*1220*/  ULOP3.LUT UR5, UR5, 0x1ffffe, URZ, 0xc0, !UPT ;  /* 0x001ffffe05057892 */ /* 0x000fc8000f8ec03f */
[----:B------:R-:W-:-:S03]  /*1230*/  UIADD3 UR5, UR4, -UR5, URZ ;  /* 0x8000000504057290 */ /* 0x000fc6000fffe03f */
[----:B------:R-:W-:Y:S01]  /*1240*/  ULDC UR4, c[0x0][0x28c] ;  /* 0x0000a30000047ab9 */ /* 0x000fe20000000800 */
[----:B------:R-:W-:Y:S01]  /*1250*/  ULEA UR5, UR5, UR6, 0xb ;  /* 0x0000000605057291 */ /* 0x000fe2000f8e583f */
[----:B------:R-:W-:-:S03]  /*1260*/  ISETP.LT.AND P0, PT, RZ, UR4, PT ;  /* 0x00000004ff007c0c */ /* 0x000fc6000bf01270 */
[----:B------:R-:W-:-:S04]  /*1270*/  UIADD3 UR5, UR5, 0x100, URZ ;  /* 0x0000010005057890 */ /* 0x000fc8000fffe03f */
[----:B------:R-:W-:-:S04]  /*1280*/  USHF.R.U32.HI UR5, URZ, 0x4, UR5 ;  /* 0x000000043f057899 */ /* 0x000fc80008011605 */
[----:B------:R-:W-:-:S04]  /*1290*/  ULOP3.LUT UR5, UR5, 0x3fff, URZ, 0xc0, !UPT ;  /* 0x00003fff05057892 */ /* 0x000fc8000f8ec03f */
[----:B------:R-:W-:Y:S01]  /*12a0*/  ULOP3.LUT UR41, UR5, 0x10000, URZ, 0xfc, !UPT ;  /* 0x0001000005297892 */ /* 0x000fe2000f8efc3f */
[----:B0---4-:R-:W-:Y:S11]  /*12b0*/  @P0 BRA `(.L_x_17) ;  /* 0x0000000000400947 */ /* 0x011ff60003800000 */
[----:B------:R-:W-:Y:S01]  /*12c0*/  MOV R0, 0x0 ;  /* 0x0000000000007802 */ /* 0x000fe20000000f00 */
[----:B------:R-:W-:Y:S01]  /*12d0*/  ULDC.64 UR4, c[0x4][0x68] ;  /* 0x01001a0000047ab9 */ /* 0x000fe20000000a00 */
[----:B------:R-:W-:Y:S01]  /*12e0*/  ULDC.64 UR6, c[0x4][0x8] ;  /* 0x0100020000067ab9 */ /* 0x000fe20000000a00 */
[----:B01----:R-:W-:Y:S01]  /*12f0*/  IMAD.U32 R4, RZ, RZ, UR4 ;  /* 0x00000004ff047e24 */ /* 0x003fe2000f8e00ff */
[----:B------:R0:W1:Y:S01]  /*1300*/  LDC.64 R14, c[0x4][R0] ;  /* 0x01000000000e7b82 */ /* 0x0000620000000a00 */
[----:B------:R-:W-:Y:S01]  /*1310*/  IMAD.U32 R5, RZ, RZ, UR5 ;  /* 0x00000005ff057e24 */ /* 0x000fe2000f8e00ff */
[----:B------:R-:W-:Y:S01]  /*1320*/  ULDC.64 UR4, c[0x4][0x70] ;  /* 0x01001c0000047ab9 */ /* 0x000fe20000000a00 */
[----:B------:R-:W-:Y:S02]  /*1330*/  IMAD.U32 R10, RZ, RZ, UR6 ;  /* 0x00000006ff0a7e24 */ /* 0x000fe4000f8e00ff */
[----:B------:R-:W-:Y:S02]  /*1340*/  IMAD.U32 R6, RZ, RZ, UR4 ;  /* 0x00000004ff067e24 */ /* 0x000fe4000f8e00ff */
[----:B------:R-:W-:-:S02]  /*1350*/  IMAD.U32 R7, RZ, RZ, UR5 ;  /* 0x00000005ff077e24 */ /* 0x000fc4000f8e00ff */
[----:B------:R-:W-:Y:S02]  /*1360*/  IMAD.U32 R11, RZ, RZ, UR7 ;  /* 0x00000007ff0b7e24 */ /* 0x000fe4000f8e00ff */
[----:B------:R-:W-:Y:S02]  /*1370*/  IMAD.MOV.U32 R8, RZ, RZ, 0x1e1 ;  /* 0x000001e1ff087424 */ /* 0x000fe400078e00ff */
[----:B------:R-:W-:Y:S02]  /*1380*/  IMAD.MOV.U32 R12, RZ, RZ, 0x1 ;  /* 0x00000001ff0c7424 */ /* 0x000fe400078e00ff */
[----:B0-----:R-:W-:-:S07]  /*1390*/  IMAD.MOV.U32 R13, RZ, RZ, RZ ;  /* 0x000000ffff0d7224 */ /* 0x001fce00078e00ff */
[----:B------:R-:W-:-:S07]  /*13a0*/  LEPC R20, `(.L_x_17) ;  /* 0x000000001014794e */ /* 0x000fce0000000000 */
[----:B-1---5:R-:W-:Y:S05]  /*13b0*/  CALL.ABS.NOINC R14 ;  /* 0x000000000e007343 */ /* 0x022fea0003c00000 */
.L_x_17:
[----:B------:R-:W-:-:S04]  /*13c0*/  LOP3.LUT R0, R19, 0x1, RZ, 0xfc, !PT ;  /* 0x0000000113007812 */ /* 0x000fc800078efcff */
[----:B------:R-:W-:-:S13]  /*13d0*/  ISETP.NE.AND P0, PT, R0, 0x3, PT ;  /* 0x000000030000780c */ /* 0x000fda0003f05270 */
[----:B------:R-:W-:Y:S05]  /*13e0*/  @!P0 BRA `(.L_x_18) ;  /* 0x0000000000048947 */ /* 0x000fea0003800000 */
[----:B------:R-:W-:Y:S01]  /*13f0*/  BPT.TRAP 0x1 ;  /* 0x000000040000795c */ /* 0x000fe20000300000 */
.L_x_18:
[----:B------:R-:W2:Y:S01]  /*1400*/  S2UR UR5, SR_CgaCtaId ;  /* 0x00000000000579c3 */ /* 0x000ea20000008800 */
[----:B------:R-:W-:Y:S01]  /*1410*/  UMOV UR4, 0x400 ;  /* 0x0000040000047882 */ /* 0x000fe20000000000 */
[----:B------:R-:W-:Y:S02]  /*1420*/  IMAD.U32 R0, RZ, RZ, UR38 ;  /* 0x00000026ff007e24 */ /* 0x000fe4000f8e00ff */
[----:B------:R-:W-:-:S03]  /*1430*/  IMAD.U32 R3, RZ, RZ, UR39 ;  /* 0x00000027ff037e24 */ /* 0x000fc6000f8e00ff */
[----:B------:R-:W-:Y:S01]  /*1440*/  SHF.L.U32 R0, R0, 0x1f, RZ ;  /* 0x0000001f00007819 */ /* 0x000fe200000006ff */
[----:B--2---:R-:W-:-:S06]  /*1450*/  ULEA UR4, UR5, UR4, 0x18 ;  /* 0x0000000405047291 */ /* 0x004fcc000f8ec03f */
[----:B------:R-:W-:-:S04]  /*1460*/  IMAD.U32 R6, RZ, RZ, UR4 ;  /* 0x00000004ff067e24 */ /* 0x000fc8000f8e00ff */
[----:B------:R-:W-:-:S04]  /*1470*/  IMAD R3, R3, 0x8, R6 ;  /* 0x0000000803037824 */ /* 0x000fc800078e0206 */
[----:B------:R2:W3:Y:S01]  /*1480*/  SYNCS.PHASECHK.TRANS64.TRYWAIT P1, [R3+URZ], R0 ;  /* 0x00000000030075a7 */ /* 0x0004e2000802017f */
[----:B------:R-:W-:Y:S05]  /*1490*/  @!P0 BRA `(.L_x_19) ;  /* 0x0000000000048947 */ /* 0x000fea0003800000 */
[----:B------:R-:W-:Y:S01]  /*14a0*/  BPT.TRAP 0x1 ;  /* 0x000000040000795c */ /* 0x000fe20000300000 */
.L_x_19:
[----:B---3--:R-:W-:Y:S05]  /*14b0*/  @P1 BRA `(.L_x_20) ;  /* 0x0000000000081947 */ /* 0x008fea0003800000 */
[----:B------:R-:W3:Y:S02]  /*14c0*/  SYNCS.PHASECHK.TRANS64.TRYWAIT P1, [R3+URZ], R0 ;  /* 0x00000000030075a7 */ /* 0x000ee4000802017f */
[----:B---3--:R-:W-:Y:S05]  /*14d0*/  @!P1 BRA `(.L_x_21) ;  /* 0x0000008800749947 */ /* 0x008fea0003800000 */
.L_x_20:
[----:B------:R-:W-:-:S04]  /*14e0*/  UISETP.LT.AND UP0, UPT, UR40, 0x1, UPT ;  /* 0x000000012800788c */ /* 0x000fc8000bf01270 */
[----:B------:R-:W-:-:S06]  /*14f0*/  USEL UR4, UR40, 0x1, UP0 ;  /* 0x0000000128047887 */ /* 0x000fcc0008000000 */
[----:B--23--:R-:W-:Y:S01]  /*1500*/  IMAD.U32 R0, RZ, RZ, UR4 ;  /* 0x00000004ff007e24 */ /* 0x00cfe2000f8e00ff */
[----:B------:R-:W-:Y:S05]  /*1510*/  WARPSYNC.ALL ;  /* 0x0000000000007948 */ /* 0x000fea0003800000 */
[----:B------:R-:W-:-:S04]  /*1520*/  IADD3 R0, -R0, UR40, RZ ;  /* 0x0000002800007c10 */ /* 0x000fc8000fffe1ff */
[----:B------:R-:W-:Y:S02]  /*1530*/  ISETP.GE.AND P1, PT, R0, 0x1, PT ;  /* 0x000000010000780c */ /* 0x000fe40003f26270 */
[----:B------:R-:W-:Y:S01]  /*1540*/  R2UR UR4, R6 ;  /* 0x00000000060472ca */ /* 0x000fe200000e0000 */
[----:B------:R-:W-:Y:S01]  /*1550*/  WARPGROUP.ARRIVE ;  /* 0x00000000000079c5 */ /* 0x000fe20000000000 */
[----:B------:R-:W-:Y:S01]  /*1560*/  UMOV UR5, 0xc0000010 ;  /* 0xc000001000057882 */ /* 0x000fe20000000000 */
[----:B------:R-:W-:-:S10]  /*1570*/  UMOV UR7, 0xc0000010 ;  /* 0xc000001000077882 */ /* 0x000fd40000000000 */
[----:B------:R-:W-:-:S04]  /*1580*/  UIADD3 UR4, UR4, 0xa100, URZ ;  /* 0x0000a10004047890 */ /* 0x000fc8000fffe03f */
[----:B------:R-:W-:-:S04]  /*1590*/  USHF.R.U32.HI UR4, URZ, 0x4, UR4 ;  /* 0x000000043f047899 */ /* 0x000fc80008011604 */
[----:B------:R-:W-:-:S04]  /*15a0*/  ULOP3.LUT UR4, UR4, 0x3fff, URZ, 0xc0, !UPT ;  /* 0x00003fff04047892 */ /* 0x000fc8000f8ec03f */
[----:B------:R-:W-:Y:S02]  /*15b0*/  ULOP3.LUT UR9, UR4, 0x10000, URZ, 0xfc, !UPT ;  /* 0x0001000004097892 */ /* 0x000fe4000f8efc3f */
[----:B------:R-:W-:Y:S02]  /*15c0*/  ULEA UR4, UR39, UR41, 0x9 ;  /* 0x0000002927047291 */ /* 0x000fe4000f8e483f */
[----:B------:R-:W-:-:S09]  /*15d0*/  ULEA UR6, UR39, UR9, 0x8 ;  /* 0x0000000927067291 */ /* 0x000fd2000f8e403f */
[----:B------:R-:W-:Y:S01]  /*15e0*/  IGMMA.64x128x32.S8.S8 R88, gdesc[UR4], RZ, !UPT, gsb0 ;  /* 0x03600000045879f1 */ /* 0x000fe2000c0410ff */
[----:B------:R-:W-:Y:S01]  /*15f0*/  UIADD3 UR4, UR4, 0x100, URZ ;  /* 0x0000010004047890 */ /* 0x000fe2000fffe03f */
[----:B------:R-:W-:Y:S01]  /*1600*/  UMOV UR5, 0xc0000010 ;  /* 0xc000001000057882 */ /* 0x000fe20000000000 */
[----:B------:R-:W-:Y:S02]  /*1610*/  WARPGROUP.DEPBAR.LE gsb0, 0x0 ;  /* 0x00008000000079c5 */ /* 0x000fe40000010000 */
[----:B------:R-:W-:-:S06]  /*1620*/  WARPGROUP.ARRIVE ;  /* 0x00000000000079c5 */ /* 0x000fcc0000000000 */
[----:B------:R-:W-:Y:S03]  /*1630*/  IGMMA.64x128x32.S8.S8 R24, gdesc[UR4], RZ, !UPT, gsb0 ;  /* 0x03600000041879f1 */ /* 0x000fe6000c0410ff */
[----:B------:R-:W-:Y:S02]  /*1640*/  WARPGROUP.DEPBAR.LE gsb0, 0x0 ;  /* 0x00008000000079c5 */ /* 0x000fe40000010000 */
[----:B------:R-:W-:Y:S05]  /*1650*/  @!P1 BRA `(.L_x_22) ;  /* 0x0000000000dc9947 */ /* 0x000fea0003800000 */
[----:B------:R-:W-:Y:S02]  /*1660*/  UIADD3 UR4, UR39, 0x1, URZ ;  /* 0x0000000127047890 */ /* 0x000fe4000fffe03f */
[----:B------:R-:W-:Y:S02]  /*1670*/  IMAD.U32 R3, RZ, RZ, UR39 ;  /* 0x00000027ff037e24 */ /* 0x000fe4000f8e00ff */
[----:B------:R-:W-:-:S04]  /*1680*/  UISETP.NE.AND UP0, UPT, UR4, 0x5, UPT ;  /* 0x000000050400788c */ /* 0x000fc8000bf05270 */
[----:B------:R-:W-:Y:S02]  /*1690*/  USEL UR5, URZ, 0x1, UP0 ;  /* 0x000000013f057887 */ /* 0x000fe40008000000 */
[----:B------:R-:W-:Y:S02]  /*16a0*/  USEL UR8, UR4, URZ, UP0 ;  /* 0x0000003f04087287 */ /* 0x000fe40008000000 */
[----:B------:R-:W-:-:S06]  /*16b0*/  ULOP3.LUT UR5, UR38, UR5, URZ, 0x3c, !UPT ;  /* 0x0000000526057292 */ /* 0x000fcc000f8e3c3f */
[----:B------:R-:W-:-:S07]  /*16c0*/  IMAD.U32 R7, RZ, RZ, UR5 ;  /* 0x00000005ff077e24 */ /* 0x000fce000f8e00ff */
.L_x_29:
[----:B------:R-:W-:Y:S05]  /*16d0*/  @!P0 BRA `(.L_x_23) ;  /* 0x0000000000048947 */ /* 0x000fea0003800000 */
[----:B------:R-:W-:Y:S01]  /*16e0*/  BPT.TRAP 0x1 ;  /* 0x000000040000795c */ /* 0x000fe20000300000 */
.L_x_23:
[----:B------:R-:W2:Y:S01]  /*16f0*/  S2UR UR5, SR_CgaCtaId ;  /* 0x00000000000579c3 */ /* 0x000ea20000008800 */
[----:B------:R-:W-:Y:S01]  /*1700*/  UMOV UR4, 0x400 ;  /* 0x0000040000047882 */ /* 0x000fe20000000000 */
[----:B01----:R-:W-:Y:S01]  /*1710*/  IMAD.U32 R5, RZ, RZ, UR8 ;  /* 0x00000008ff057e24 */ /* 0x003fe2000f8e00ff */
[----:B------:R-:W-:Y:S01]  /*1720*/  SHF.L.U32 R4, R7, 0x1f, RZ ;  /* 0x0000001f07047819 */ /* 0x000fe200000006ff */
[----:B--2---:R-:W-:-:S06]  /*1730*/  ULEA UR4, UR5, UR4, 0x18 ;  /* 0x0000000405047291 */ /* 0x004fcc000f8ec03f */
[----:B------:R-:W-:-:S04]  /*1740*/  IMAD.U32 R6, RZ, RZ, UR4 ;  /* 0x00000004ff067e24 */ /* 0x000fc8000f8e00ff */
[----:B------:R-:W-:-:S04]  /*1750*/  IMAD R5, R5, 0x8, R6 ;  /* 0x0000000805057824 */ /* 0x000fc800078e0206 */
[----:B------:R0:W1:Y:S01]  /*1760*/  SYNCS.PHASECHK.TRANS64.TRYWAIT P1, [R5+URZ], R4 ;  /* 0x00000004050075a7 */ /* 0x000062000802017f */
[----:B------:R-:W-:Y:S05]  /*1770*/  @!P0 BRA `(.L_x_24) ;  /* 0x0000000000048947 */ /* 0x000fea0003800000 */
[----:B------:R-:W-:Y:S01]  /*1780*/  BPT.TRAP 0x1 ;  /* 0x000000040000795c */ /* 0x000fe20000300000 */
.L_x_24:
[----:B-1----:R-:W-:Y:S05]  /*1790*/  @P1 BRA `(.L_x_25) ;  /* 0x0000000000081947 */ /* 0x002fea0003800000 */
[----:B------:R-:W1:Y:S02]  /*17a0*/  SYNCS.PHASECHK.TRANS64.TRYWAIT P1, [R5+URZ], R4 ;  /* 0x00000004050075a7 */ /* 0x000e64000802017f */
[----:B-1----:R-:W-:Y:S05]  /*17b0*/  @!P1 BRA `(.L_x_26) ;  /* 0x0000008400d09947 */ /* 0x002fea0003800000 */
.L_x_25:
[----:B------:R-:W-:Y:S01]  /*17c0*/  ULEA UR4, UR8, UR41, 0x9 ;  /* 0x0000002908047291 */ /* 0x000fe2000f8e483f */
[----:B------:R-:W-:Y:S01]  /*17d0*/  WARPGROUP.ARRIVE ;  /* 0x00000000000079c5 */ /* 0x000fe20000000000 */
[----:B------:R-:W-:Y:S01]  /*17e0*/  ULEA UR6, UR8, UR9, 0x8 ;  /* 0x0000000908067291 */ /* 0x000fe2000f8e403f */
[----:B------:R-:W-:Y:S01]  /*17f0*/  UMOV UR5, 0xc0000010 ;  /* 0xc000001000057882 */ /* 0x000fe20000000000 */
[----:B------:R-:W-:-:S07]  /*1800*/  UMOV UR7, 0xc0000010 ;  /* 0xc000001000077882 */ /* 0x000fce0000000000 */
[----:B------:R-:W-:Y:S01]  /*1810*/  IGMMA.64x128x32.S8.S8 R88, gdesc[UR4], R88, gsb0 ;  /* 0x03600000045879f1 */ /* 0x000fe20008041058 */
[----:B------:R-:W-:Y:S01]  /*1820*/  UIADD3 UR4, UR4, 0x100, URZ ;  /* 0x0000010004047890 */ /* 0x000fe2000fffe03f */
[----:B------:R-:W-:Y:S01]  /*1830*/  UMOV UR5, 0xc0000010 ;  /* 0xc000001000057882 */ /* 0x000fe20000000000 */
[----:B------:R-:W-:Y:S02]  /*1840*/  WARPGROUP.DEPBAR.LE gsb0, 0x0 ;  /* 0x00008000000079c5 */ /* 0x000fe40000010000 */
[----:B------:R-:W-:-:S06]  /*1850*/  WARPGROUP.ARRIVE ;  /* 0x00000000000079c5 */ /* 0x000fcc0000000000 */
[----:B------:R-:W-:Y:S03]  /*1860*/  IGMMA.64x128x32.S8.S8 R24, gdesc[UR4], R24, gsb0 ;  /* 0x03600000041879f1 */ /* 0x000fe60008041018 */
[----:B------:R-:W-:Y:S02]  /*1870*/  WARPGROUP.DEPBAR.LE gsb0, 0x0 ;  /* 0x00008000000079c5 */ /* 0x000fe40000010000 */
[----:B------:R-:W-:Y:S05]  /*1880*/  @!P0 BRA `(.L_x_27) ;  /* 0x0000000000048947 */ /* 0x000fea0003800000 */
[----:B------:R-:W-:Y:S01]  /*1890*/  BPT.TRAP 0x1 ;  /* 0x000000040000795c */ /* 0x000fe20000300000 */
.L_x_27:
[----:B------:R-:W-:-:S13]  /*18a0*/  ISETP.NE.AND P1, PT, R157, RZ, PT ;  /* 0x000000ff9d00720c */ /* 0x000fda0003f25270 */
[----:B01----:R-:W-:-:S04]  /*18b0*/  @P1 IMAD R4, R3, 0x8, R6 ;  /* 0x0000000803041824 */ /* 0x003fc800078e0206 */
[----:B------:R-:W-:-:S05]  /*18c0*/  @P1 VIADD R4, R4, 0x28 ;  /* 0x0000002804041836 */ /* 0x000fca0000000000 */
[----:B------:R-:W-:-:S04]  /*18d0*/  @P1 PRMT R4, R23, 0x654, R4 ;  /* 0x0000065417041816 */ /* 0x000fc80000000004 */
[----:B------:R0:W-:Y:S01]  /*18e0*/  @P1 SYNCS.ARRIVE.TRANS64.RED.A1T0 RZ, [R4+URZ], RZ ;  /* 0x000000ff04ff19a7 */ /* 0x0001e2000810043f */
[----:B------:R-:W-:-:S13]  /*18f0*/  ISETP.GT.U32.AND P1, PT, R19, 0x1, PT ;  /* 0x000000011300780c */ /* 0x000fda0003f24070 */
[----:B0-----:R-:W-:Y:S05]  /*1900*/  @P1 BRA `(.L_x_28) ;  /* 0x0000000000041947 */ /* 0x001fea0003800000 */
[----:B------:R-:W-:Y:S01]  /*1910*/  BPT.TRAP 0x1 ;  /* 0x000000040000795c */ /* 0x000fe20000300000 */
.L_x_28:
[----:B------:R-:W-:Y:S01]  /*1920*/  UIADD3 UR8, UR8, 0x1, URZ ;  /* 0x0000000108087890 */ /* 0x000fe2000fffe03f */
[C---:B------:R-:W-:Y:S01]  /*1930*/  ISETP.GT.AND P2, PT, R0.reuse, 0x1, PT ;  /* 0x000000010000780c */ /* 0x040fe20003f44270 */
[----:B------:R-:W-:Y:S02]  /*1940*/  VIADD R3, R3, 0x1 ;  /* 0x0000000103037836 */ /* 0x000fe40000000000 */
[----:B------:R-:W-:Y:S01]  /*1950*/  UISETP.NE.AND UP0, UPT, UR8, 0x5, UPT ;  /* 0x000000050800788c */ /* 0x000fe2000bf05270 */
[----:B------:R-:W-:Y:S02]  /*1960*/  VIADD R0, R0, 0xffffffff ;  /* 0xffffffff00007836 */ /* 0x000fe40000000000 */
[C---:B------:R-:W-:Y:S01]  /*1970*/  ISETP.NE.AND P1, PT, R3.reuse, 0x5, PT ;  /* 0x000000050300780c */ /* 0x040fe20003f25270 */
[----:B------:R-:W-:Y:S02]  /*1980*/  USEL UR4, URZ, 0x1, UP0 ;  /* 0x000000013f047887 */ /* 0x000fe40008000000 */
[----:B------:R-:W-:Y:S01]  /*1990*/  USEL UR8, UR8, URZ, UP0 ;  /* 0x0000003f08087287 */ /* 0x000fe20008000000 */
[----:B------:R-:W-:-:S03]  /*19a0*/  SEL R3, R3, RZ, P1 ;  /* 0x000000ff03037207 */ /* 0x000fc60000800000 */
[----:B------:R-:W-:Y:S01]  /*19b0*/  LOP3.LUT R7, R7, UR4, RZ, 0x3c, !PT ;  /* 0x0000000407077c12 */ /* 0x000fe2000f8e3cff */
[----:B------:R-:W-:Y:S07]  /*19c0*/  @P2 BRA `(.L_x_29) ;  /* 0xfffffffc00402947 */ /* 0x000fee000383ffff */
.L_x_22:
[----:B------:R-:W2:Y:S02]  /*19d0*/  LDC R0, c[0x0][0x28c] ;  /* 0x0000a300ff007b82 */ /* 0x000ea40000000800 */
[----:B--2---:R-:W-:-:S13]  /*19e0*/  ISETP.GE.AND P1, PT, R0, 0x1, PT ;  /* 0x000000010000780c */ /* 0x004fda0003f26270 */
[----:B------:R-:W-:Y:S05]  /*19f0*/  @!P1 BRA `(.L_x_30) ;  /* 0x0000000000509947 */ /* 0x000fea0003800000 */
[----:B------:R-:W-:Y:S05]  /*1a00*/  @!P0 BRA `(.L_x_31) ;  /* 0x0000000000048947 */ /* 0x000fea0003800000 */
[----:B------:R-:W-:Y:S01]  /*1a10*/  BPT.TRAP 0x1 ;  /* 0x000000040000795c */ /* 0x000fe20000300000 */
.L_x_31:
[----:B------:R-:W-:Y:S01]  /*1a20*/  ISETP.NE.AND P1, PT, R157, RZ, PT ;  /* 0x000000ff9d00720c */ /* 0x000fe20003f25270 */
[----:B------:R-:W-:Y:S01]  /*1a30*/  BSSY B0, `(.L_x_32) ;  /* 0x000000e000007945 */ /* 0x000fe20003800000 */
[----:B------:R-:W-:-:S11]  /*1a40*/  ISETP.GT.U32.AND P0, PT, R19, 0x1, PT ;  /* 0x000000011300780c */ /* 0x000fd60003f04070 */
[----:B------:R-:W-:Y:S05]  /*1a50*/  @!P1 BRA `(.L_x_33) ;  /* 0x00000000002c9947 */ /* 0x000fea0003800000 */
[----:B------:R-:W-:-:S04]  /*1a60*/  UISETP.LT.AND UP0, UPT, UR40, 0x1, UPT ;  /* 0x000000012800788c */ /* 0x000fc8000bf01270 */
[----:B------:R-:W-:-:S04]  /*1a70*/  USEL UR6, UR40, 0x1, UP0 ;  /* 0x0000000128067887 */ /* 0x000fc80008000000 */
[----:B------:R-:W-:-:S04]  /*1a80*/  UIADD3 UR6, UR39, UR40, -UR6 ;  /* 0x0000002827067290 */ /* 0x000fc8000fffe806 */
[----:B------:R-:W-:-:S04]  /*1a90*/  UIMAD.WIDE.U32 UR4, UR6, -0x33333333, URZ ;  /* 0xcccccccd060478a5 */ /* 0x000fc8000f8e003f */
[----:B------:R-:W-:-:S04]  /*1aa0*/  USHF.R.U32.HI UR4, URZ, 0x2, UR5 ;  /* 0x000000023f047899 */ /* 0x000fc80008011605 */
[----:B------:R-:W-:-:S06]  /*1ab0*/  UIMAD UR6, UR4, -0x5, UR6 ;  /* 0xfffffffb040678a4 */ /* 0x000fcc000f8e0206 */
[----:B------:R-:W-:-:S04]  /*1ac0*/  IMAD.U32 R3, RZ, RZ, UR6 ;  /* 0x00000006ff037e24 */ /* 0x000fc8000f8e00ff */
[----:B------:R-:W-:-:S04]  /*1ad0*/  IMAD R0, R3, 0x8, R6 ;  /* 0x0000000803007824 */ /* 0x000fc800078e0206 */
[----:B------:R-:W-:-:S05]  /*1ae0*/  VIADD R0, R0, 0x28 ;  /* 0x0000002800007836 */ /* 0x000fca0000000000 */
[----:B------:R-:W-:-:S04]  /*1af0*/  PRMT R0, R23, 0x654, R0 ;  /* 0x0000065417007816 */ /* 0x000fc80000000000 */
[----:B------:R2:W-:Y:S03]  /*1b00*/  SYNCS.ARRIVE.TRANS64.RED.A1T0 RZ, [R0+URZ], RZ ;  /* 0x000000ff00ff79a7 */ /* 0x0005e6000810043f */
.L_x_33:
[----:B------:R-:W-:Y:S05]  /*1b10*/  BSYNC B0 ;  /* 0x0000000000007941 */ /* 0x000fea0003800000 */
.L_x_32:
[----:B------:R-:W-:Y:S05]  /*1b20*/  @P0 BRA `(.L_x_30) ;  /* 0x0000000000040947 */ /* 0x000fea0003800000 */
[----:B------:R-:W-:Y:S01]  /*1b30*/  BPT.TRAP 0x1 ;  /* 0x000000040000795c */ /* 0x000fe20000300000 */
.L_x_30:
[----:B------:R-:W3:Y:S01]  /*1b40*/  LDC R6, c[0x0][0x288] ;  /* 0x0000a200ff067b82 */ /* 0x000ee20000000800 */
[--C-:B--2---:R-:W-:Y:S01]  /*1b50*/  SHF.R.U32.HI R0, RZ, 0x2, R18.reuse ;  /* 0x00000002ff007819 */ /* 0x104fe20000011612 */
[----:B------:R-:W-:Y:S01]  /*1b60*/  IMAD.SHL.U32 R9, R152, 0x80, RZ ;  /* 0x0000008098097824 */ /* 0x000fe200078e00ff */
[----:B01----:R-:W-:Y:S01]  /*1b70*/  SHF.R.U32.HI R5, RZ, 0x7, R18 ;  /* 0x00000007ff057819 */ /* 0x003fe20000011612 */
[----:B------:R-:W-:Y:S01]  /*1b80*/  UIADD3 UR39, UR40, UR39, URZ ;  /* 0x0000002728277290 */ /* 0x000fe2000fffe03f */
[C---:B------:R-:W-:Y:S01]  /*1b90*/  LOP3.LUT R4, R18.reuse, 0x60, RZ, 0xc0, !PT ;  /* 0x0000006012047812 */ /* 0x040fe200078ec0ff */
[----:B------:R-:W-:Y:S01]  /*1ba0*/  IMAD.SHL.U32 R20, R18, 0x2, RZ ;  /* 0x0000000212147824 */ /* 0x000fe200078e00ff */
[----:B------:R-:W-:Y:S01]  /*1bb0*/  LOP3.LUT R3, R0, 0x7, RZ, 0xc0, !PT ;  /* 0x0000000700037812 */ /* 0x000fe200078ec0ff */
[----:B------:R-:W-:Y:S01]  /*1bc0*/  UISETP.GT.U32.AND UP0, UPT, UR39, 0x4, UPT ;  /* 0x000000042700788c */ /* 0x000fe2000bf04070 */
[----:B------:R-:W-:Y:S01]  /*1bd0*/  LOP3.LUT R0, R5, 0x1, RZ, 0xc0, !PT ;  /* 0x0000000105007812 */ /* 0x000fe200078ec0ff */
[----:B------:R-:W-:Y:S01]  /*1be0*/  ULDC UR7, c[0x0][0x284] ;  /* 0x0000a10000077ab9 */ /* 0x000fe20000000800 */
[----:B------:R-:W-:Y:S01]  /*1bf0*/  SHF.R.U32.HI R8, RZ, 0x1, R4 ;  /* 0x00000001ff087819 */ /* 0x000fe20000011604 */
[----:B------:R-:W-:Y:S01]  /*1c00*/  UISETP.LT.U32.AND UP0, UPT, UR40, 0x5, UP0 ;  /* 0x000000052800788c */ /* 0x000fe20008701070 */
[----:B------:R-:W-:Y:S01]  /*1c10*/  SHF.R.S32.HI R152, RZ, 0x1f, R22 ;  /* 0x0000001fff987819 */ /* 0x000fe20000011416 */
[----:B------:R-:W-:Y:S01]  /*1c20*/  IMAD.SHL.U32 R10, R0, 0x40, RZ ;  /* 0x00000040000a7824 */ /* 0x000fe200078e00ff */
[--C-:B------:R-:W-:Y:S01]  /*1c30*/  IADD3 R5, RZ, -R8, -R3.reuse ;  /* 0x80000008ff057210 */ /* 0x100fe20007ffe803 */
[----:B------:R-:W-:Y:S01]  /*1c40*/  UISETP.GE.U32.AND UP1, UPT, UR40, 0x5, UPT ;  /* 0x000000052800788c */ /* 0x000fe2000bf26070 */
[----:B------:R-:W-:Y:S01]  /*1c50*/  LOP3.LUT R20, R9, 0x6, R20, 0xf8, !PT ;  /* 0x0000000609147812 */ /* 0x000fe200078ef814 */
[----:B------:R-:W-:Y:S01]  /*1c60*/  ULDC.64 UR8, c[0x0][0x5d0] ;  /* 0x0001740000087ab9 */ /* 0x000fe20000000a00 */
[----:B------:R-:W-:Y:S01]  /*1c70*/  LOP3.LUT R165, R10, 0x40, R3, 0xe2, !PT ;  /* 0x000000400aa57812 */ /* 0x000fe200078ee203 */
[----:B------:R-:W-:Y:S01]  /*1c80*/  IMAD R3, R0, -0x40, R5 ;  /* 0xffffffc000037824 */ /* 0x000fe200078e0205 */
[----:B------:R-:W-:Y:S01]  /*1c90*/  LOP3.LUT R4, R18, 0x3, RZ, 0xc0, !PT ;  /* 0x0000000312047812 */ /* 0x000fe200078ec0ff */
[----:B------:R-:W-:Y:S01]  /*1ca0*/  IMAD.SHL.U32 R0, R153, 0x100, RZ ;  /* 0x0000010099007824 */ /* 0x000fe200078e00ff */
[----:B------:R-:W-:Y:S01]  /*1cb0*/  UIMAD.WIDE.U32 UR4, UR39, -0x33333333, URZ ;  /* 0xcccccccd270478a5 */ /* 0x000fe2000f8e003f */
[----:B---3--:R-:W-:Y:S01]  /*1cc0*/  ISETP.GE.AND P0, PT, R9, R6, PT ;  /* 0x000000060900720c */ /* 0x008fe20003f06270 */
[----:B------:R-:W-:Y:S01]  /*1cd0*/  USEL UR6, URZ, 0x1, !UP0 ;  /* 0x000000013f067887 */ /* 0x000fe2000c000000 */
[----:B------:R-:W-:Y:S01]  /*1ce0*/  IMAD R7, R152, UR8, RZ ;  /* 0x0000000898077c24 */ /* 0x000fe2000f8e02ff */
[----:B------:R-:W-:Y:S01]  /*1cf0*/  SHF.R.S32.HI R21, RZ, 0x1f, R20 ;  /* 0x0000001fff157819 */ /* 0x000fe20000011414 */
[----:B------:R-:W-:Y:S01]  /*1d00*/  USHF.R.U32.HI UR4, URZ, 0x2, UR5 ;  /* 0x000000023f047899 */ /* 0x000fe20008011605 */
[----:B------:R-:W-:Y:S01]  /*1d10*/  ISETP.GE.OR P0, PT, R0, UR7, P0 ;  /* 0x0000000700007c0c */ /* 0x000fe20008706670 */
[----:B------:R-:W-:Y:S01]  /*1d20*/  ULOP3.LUT UR38, UR38, UR6, URZ, 0x3c, !UPT ;  /* 0x0000000626267292 */ /* 0x000fe2000f8e3c3f */
[----:B------:R-:W-:Y:S01]  /*1d30*/  IMAD R164, R4, -0x2, R6 ;  /* 0xfffffffe04a47824 */ /* 0x000fe200078e0206 */
[----:B------:R-:W-:Y:S01]  /*1d40*/  UIMAD UR39, UR4, -0x5, UR39 ;  /* 0xfffffffb042778a4 */ /* 0x000fe2000f8e0227 */
[----:B------:R-:W-:Y:S01]  /*1d50*/  IMAD.WIDE R4, R153, 0x100, RZ ;  /* 0x0000010099047825 */ /* 0x000fe200078e02ff */
[----:B------:R-:W-:Y:S01]  /*1d60*/  @UP1 ULOP3.LUT UR38, UR38, 0x1, UR4, 0x78, !UPT ;  /* 0x0000000126261892 */ /* 0x000fe2000f8e7804 */
[----:B------:R-:W-:-:S02]  /*1d70*/  IADD3 R3, -R0, UR7, R3 ;  /* 0x0000000700037c10 */ /* 0x000fc4000fffe103 */
[----:B------:R-:W-:Y:S01]  /*1d80*/  IMAD R11, R22, UR9, R7 ;  /* 0x00000009160b7c24 */ /* 0x000fe2000f8e0207 */
[----:B------:R-:W-:Y:S01]  /*1d90*/  LOP3.LUT R165, R4, R165, R8, 0xfe, !PT ;  /* 0x000000a504a57212 */ /* 0x000fe200078efe08 */
[----:B------:R-:W-:-:S04]  /*1da0*/  IMAD.WIDE.U32 R6, R22, UR8, R20 ;  /* 0x0000000816067c25 */ /* 0x000fc8000f8e0014 */
[----:B------:R-:W-:Y:S02]  /*1db0*/  IMAD.IADD R7, R7, 0x1, R11 ;  /* 0x0000000107077824 */ /* 0x000fe400078e020b */
[----:B------:R-:W-:Y:S02]  /*1dc0*/  IMAD.IADD R164, R164, 0x1, -R9 ;  /* 0x00000001a4a47824 */ /* 0x000fe400078e0a09 */
[----:B------:R-:W-:Y:S01]  /*1dd0*/  IMAD.MOV.U32 R0, RZ, RZ, -0x1 ;  /* 0xffffffffff007424 */ /* 0x000fe200078e00ff */
[----:B------:R-:W-:Y:S06]  /*1de0*/  @P0 BRA `(.L_x_34) ;  /* 0x0000006000f40947 */ /* 0x000fec0003800000 */
[----:B------:R-:W0:Y:S01]  /*1df0*/  LDC.64 R14, c[0x0][0x5c8] ;  /* 0x00017200ff0e7b82 */ /* 0x000e220000000a00 */
[----:B------:R-:W-:Y:S01]  /*1e00*/  ULDC.64 UR4, c[0x0][0x5c0] ;  /* 0x0001700000047ab9 */ /* 0x000fe20000000a00 */
[----:B------:R-:W-:Y:S01]  /*1e10*/  BSSY B0, `(.L_x_34) ;  /* 0x000063a000007945 */ /* 0x000fe20003800000 */
[-C--:B0-----:R-:W-:Y:S01]  /*1e20*/  IMAD R8, R5, R14.reuse, RZ ;  /* 0x0000000e05087224 */ /* 0x081fe200078e02ff */
[----:B------:R-:W-:Y:S01]  /*1e30*/  SHF.L.U64.HI R11, R14, 0x3, R15 ;  /* 0x000000030e0b7819 */ /* 0x000fe2000001020f */
[----:B------:R-:W-:-:S04]  /*1e40*/  IMAD.WIDE.U32 R6, R165, R14, R6 ;  /* 0x0000000ea5067225 */ /* 0x000fc800078e0006 */
[----:B------:R-:W-:Y:S01]  /*1e50*/  IMAD R9, R165, R15, R8 ;  /* 0x0000000fa5097224 */ /* 0x000fe200078e0208 */
[----:B------:R-:W-:-:S03]  /*1e60*/  IADD3 R158, P0, R6, UR4, RZ ;  /* 0x00000004069e7c10 */ /* 0x000fc6000ff1e0ff */
[----:B------:R-:W-:Y:S01]  /*1e70*/  IMAD.IADD R7, R7, 0x1, R9 ;  /* 0x0000000107077824 */ /* 0x000fe200078e0209 */
[C---:B------:R-:W-:Y:S01]  /*1e80*/  LEA R6, P2, R14.reuse, R158, 0x7 ;  /* 0x0000009e0e067211 */ /* 0x040fe200078438ff */
[----:B------:R-:W-:-:S03]  /*1e90*/  IMAD.SHL.U32 R9, R14, 0x8, RZ ;  /* 0x000000080e097824 */ /* 0x000fc600078e00ff */
[----:B------:R-:W-:Y:S02]  /*1ea0*/  IADD3.X R159, R7, UR5, RZ, P0, !PT ;  /* 0x00000005079f7c10 */ /* 0x000fe400087fe4ff */
[----:B-----5:R-:W-:Y:S02]  /*1eb0*/  ISETP.NE.AND P0, PT, R155, RZ, PT ;  /* 0x000000ff9b00720c */ /* 0x020fe40003f05270 */
[----:B------:R-:W-:Y:S02]  /*1ec0*/  LEA.HI.X R7, R14, R159, R15, 0x7, P2 ;  /* 0x0000009f0e077211 */ /* 0x000fe400010f3c0f */
[C---:B------:R-:W-:Y:S02]  /*1ed0*/  IADD3 R12, P1, R9.reuse, R158, RZ ;  /* 0x0000009e090c7210 */ /* 0x040fe40007f3e0ff */
[----:B------:R-:W-:-:S03]  /*1ee0*/  IADD3 R8, P2, R9, R6, RZ ;  /* 0x0000000609087210 */ /* 0x000fc60007f5e0ff */
[C---:B------:R-:W-:Y:S02]  /*1ef0*/  IMAD.X R13, R11.reuse, 0x1, R159, P1 ;  /* 0x000000010b0d7824 */ /* 0x040fe400008e069f */
[----:B------:R-:W-:Y:S02]  /*1f00*/  IMAD.X R9, R11, 0x1, R7, P2 ;  /* 0x000000010b097824 */ /* 0x000fe400010e0607 */
[----:B------:R-:W-:Y:S06]  /*1f10*/  @!P0 BRA `(.L_x_35) ;  /* 0x0000004800948947 */ /* 0x000fec0003800000 */
[----:B------:R-:W0:Y:S01]  /*1f20*/  LDC.64 R14, c[0x0][0x5b0] ;  /* 0x00016c00ff0e7b82 */ /* 0x000e220000000a00 */
[----:B------:R-:W-:Y:S01]  /*1f30*/  ULDC.64 UR4, c[0x0][0x5b8] ;  /* 0x00016e0000047ab9 */ /* 0x000fe20000000a00 */
[----:B------:R-:W-:Y:S01]  /*1f40*/  ISETP.GE.AND P1, PT, R3, 0x1, PT ;  /* 0x000000010300780c */ /* 0x000fe20003f26270 */
[----:B------:R-:W-:Y:S01]  /*1f50*/  IMAD R153, R152, UR4, RZ ;  /* 0x0000000498997c24 */ /* 0x000fe2000f8e02ff */
[----:B------:R-:W-:Y:S01]  /*1f60*/  BSSY B1, `(.L_x_36) ;  /* 0x000000e000017945 */ /* 0x000fe20003800000 */
[----:B------:R-:W-:Y:S01]  /*1f70*/  IMAD.WIDE.U32 R20, R22, UR4, R20 ;  /* 0x0000000416147c25 */ /* 0x000fe2000f8e0014 */
[----:B------:R-:W-:Y:S02]  /*1f80*/  ISETP.LT.OR P2, PT, R164, 0x1, !P1 ;  /* 0x00000001a400780c */ /* 0x000fe40004f41670 */
[----:B------:R-:W1:Y:S01]  /*1f90*/  LDC.64 R10, c[0x0][0x5a8] ;  /* 0x00016a00ff0a7b82 */ /* 0x000e620000000a00 */
[----:B------:R-:W-:Y:S02]  /*1fa0*/  IMAD R153, R22, UR5, R153 ;  /* 0x0000000516997c24 */ /* 0x000fe4000f8e0299 */
[----:B------:R-:W-:-:S02]  /*1fb0*/  IMAD.MOV.U32 R152, RZ, RZ, R20 ;  /* 0x000000ffff987224 */ /* 0x000fc400078e0014 */
[----:B------:R-:W-:Y:S02]  /*1fc0*/  IMAD.IADD R153, R21, 0x1, R153 ;  /* 0x0000000115997824 */ /* 0x000fe400078e0299 */
[-C--:B0-----:R-:W-:Y:S02]  /*1fd0*/  IMAD R22, R5, R14.reuse, RZ ;  /* 0x0000000e05167224 */ /* 0x081fe400078e02ff */
[----:B------:R-:W-:-:S04]  /*1fe0*/  IMAD.WIDE.U32 R160, R165, R14, R152 ;  /* 0x0000000ea5a07225 */ /* 0x000fc800078e0098 */
[----:B------:R-:W-:Y:S01]  /*1ff0*/  IMAD R173, R165, R15, R22 ;  /* 0x0000000fa5ad7224 */ /* 0x000fe200078e0216 */
[----:B-1----:R-:W-:-:S04]  /*2000*/  IADD3 R162, P0, R160, R10, RZ ;  /* 0x0000000aa0a27210 */ /* 0x002fc80007f1e0ff */
[----:B------:R-:W-:Y:S01]  /*2010*/  IADD3.X R163, R11, R161, R173, P0, !PT ;  /* 0x000000a10ba37210 */ /* 0x000fe200007fe4ad */
[----:B------:R-:W-:Y:S08]  /*2020*/  @P2 BRA `(.L_x_37) ;  /* 0x0000000000042947 */ /* 0x000ff00003800000 */
[----:B------:R0:W5:Y:S02]  /*2030*/  LDG.E.U8 R156, desc[UR36][R162.64] ;  /* 0x00000024a29c7981 */ /* 0x000164000c1e1100 */
.L_x_37:
[----:B------:R-:W-:Y:S05]  /*2040*/  BSYNC B1 ;  /* 0x0000000000017941 */ /* 0x000fea0003800000 */
.L_x_36:
[----:B-----5:R-:W-:Y:S01]  /*2050*/  LOP3.LUT R22, R156, 0xffff, RZ, 0xc0, !PT ;  /* 0x0000ffff9c167812 */ /* 0x020fe200078ec0ff */
[C---:B------:R-:W-:Y:S01]  /*2060*/  IMAD.SHL.U32 R160, R14.reuse, 0x8, RZ ;  /* 0x000000080ea07824 */ /* 0x040fe200078e00ff */
[----:B------:R-:W-:Y:S01]  /*2070*/  SHF.L.U64.HI R161, R14, 0x3, R15 ;  /* 0x000000030ea17819 */ /* 0x000fe2000001020f */
[----:B------:R-:W-:Y:S01]  /*2080*/  BSSY B1, `(.L_x_38) ;  /* 0x000000e000017945 */ /* 0x000fe20003800000 */
[----:B------:R-:W-:Y:S02]  /*2090*/  PRMT R22, R22, 0x8880, RZ ;  /* 0x0000888016167816 */ /* 0x000fe400000000ff */
[----:B------:R-:W-:Y:S01]  /*20a0*/  ISETP.GE.AND P0, PT, R3, 0x9, PT ;  /* 0x000000090300780c */ /* 0x000fe20003f06270 */
[----:B------:R-:W-:-:S04]  /*20b0*/  IMAD.WIDE.U32 R168, R165, R14, R160 ;  /* 0x0000000ea5a87225 */ /* 0x000fc800078e00a0 */
[----:B------:R-:W-:-:S04]  /*20c0*/  IMAD R167, R22, R155, RZ ;  /* 0x0000009b16a77224 */ /* 0x000fc800078e02ff */
[----:B------:R-:W-:Y:S01]  /*20d0*/  @!P2 IMAD R171, R88, R154, R167 ;  /* 0x0000009a58aba224 */ /* 0x000fe200078e02a7 */
[----:B------:R-:W-:Y:S01]  /*20e0*/  IADD3 R88, P3, P4, R20, R10, R168 ;  /* 0x0000000a14587210 */ /* 0x000fe20007c7e0a8 */
[----:B------:R-:W-:-:S03]  /*20f0*/  IMAD.IADD R168, R173, 0x1, R169 ;  /* 0x00000001ada87824 */ /* 0x000fc600078e02a9 */
[----:B------:R1:W-:Y:S01]  /*2100*/  @!P2 STG.E.U8 desc[UR36][R158.64], R171 ;  /* 0x000000ab9e00a986 */ /* 0x0003e2000c101124 */
[----:B------:R-:W-:-:S13]  /*2110*/  ISETP.LT.OR P2, PT, R164, 0x2, !P1 ;  /* 0x00000002a400780c */ /* 0x000fda0004f41670 */
[----:B-1----:R-:W-:Y:S05]  /*2120*/  @P2 BRA `(.L_x_39) ;  /* 0x00000000000c2947 */ /* 0x002fea0003800000 */
[----:B------:R-:W2:Y:S02]  /*2130*/  LDG.E.U8 R156, desc[UR36][R162.64+0x1] ;  /* 0x00000124a29c7981 */ /* 0x000ea4000c1e1100 */
[----:B--2---:R-:W-:-:S05]  /*2140*/  PRMT R22, R156, 0x8880, RZ ;  /* 0x000088809c167816 */ /* 0x004fca00000000ff */
[----:B------:R-:W-:-:S07]  /*2150*/  IMAD R167, R22, R155, RZ ;  /* 0x0000009b16a77224 */ /* 0x000fce00078e02ff */
.L_x_39:
[----:B------:R-:W-:Y:S05]  /*2160*/  BSYNC B1 ;  /* 0x0000000000017941 */ /* 0x000fea0003800000 */
.L_x_38:
[----:B------:R-:W-:Y:S01]  /*2170*/  @!P2 IMAD R169, R89, R154, R167 ;  /* 0x0000009a59a9a224 */ /* 0x000fe200078e02a7 */
[----:B------:R-:W-:Y:S01]  /*2180*/  IADD3.X R89, R153, R11, R168, P3, P4 ;  /* 0x0000000b99597210 */ /* 0x000fe20001fe84a8 */
[----:B------:R-:W-:Y:S01]  /*2190*/  BSSY B1, `(.L_x_40) ;  /* 0x0000009000017945 */ /* 0x000fe20003800000 */
[C---:B------:R-:W-:Y:S02]  /*21a0*/  ISETP.LT.OR P3, PT, R164.reuse, 0x1, !P0 ;  /* 0x00000001a400780c */ /* 0x040fe40004761670 */
[----:B------:R1:W-:Y:S01]  /*21b0*/  @!P2 STG.E.U8 desc[UR36][R158.64+0x1], R169 ;  /* 0x000001a99e00a986 */ /* 0x0003e2000c101124 */
[C---:B------:R-:W-:Y:S02]  /*21c0*/  ISETP.LT.OR P2, PT, R164.reuse, 0x2, !P0 ;  /* 0x00000002a400780c */ /* 0x040fe40004741670 */
[----:B------:R-:W-:-:S08]  /*21d0*/  ISETP.LT.OR P4, PT, R164, 0x9, !P1 ;  /* 0x00000009a400780c */ /* 0x000fd00004f81670 */
[----:B------:R-:W-:Y:S05]  /*21e0*/  @P3 BRA `(.L_x_41) ;  /* 0x00000000000c3947 */ /* 0x000fea0003800000 */
[----:B------:R-:W2:Y:S02]  /*21f0*/  LDG.E.U8 R156, desc[UR36][R88.64] ;  /* 0x00000024589c7981 */ /* 0x000ea4000c1e1100 */
[----:B--2---:R-:W-:-:S05]  /*2200*/  PRMT R22, R156, 0x8880, RZ ;  /* 0x000088809c167816 */ /* 0x004fca00000000ff */
[----:B------:R-:W-:-:S07]  /*2210*/  IMAD R167, R22, R155, RZ ;  /* 0x0000009b16a77224 */ /* 0x000fce00078e02ff */
.L_x_41:
[----:B------:R-:W-:Y:S05]  /*2220*/  BSYNC B1 ;  /* 0x0000000000017941 */ /* 0x000fea0003800000 */
.L_x_40:
[----:B-1----:R-:W-:Y:S01]  /*2230*/  @!P3 IMAD R169, R90, R154, R167 ;  /* 0x0000009a5aa9b224 */ /* 0x002fe200078e02a7 */
[----:B------:R-:W-:Y:S04]  /*2240*/  BSSY B1, `(.L_x_42) ;  /* 0x0000006000017945 */ /* 0x000fe80003800000 */
[----:B------:R1:W-:Y:S01]  /*2250*/  @!P3 STG.E.U8 desc[UR36][R12.64], R169 ;  /* 0x000000a90c00b986 */ /* 0x0003e2000c101124 */
[----:B------:R-:W-:Y:S05]  /*2260*/  @P2 BRA `(.L_x_43) ;  /* 0x00000000000c2947 */ /* 0x000fea0003800000 */
[----:B------:R-:W2:Y:S02]  /*2270*/  LDG.E.U8 R156, desc[UR36][R88.64+0x1] ;  /* 0x00000124589c7981 */ /* 0x000ea4000c1e1100 */
[----:B--2---:R-:W-:-:S05]  /*2280*/  PRMT R22, R156, 0x8880, RZ ;  /* 0x000088809c167816 */ /* 0x004fca00000000ff */
[----:B------:R-:W-:-:S07]  /*2290*/  IMAD R167, R22, R155, RZ ;  /* 0x0000009b16a77224 */ /* 0x000fce00078e02ff */
.L_x_43:
[----:B------:R-:W-:Y:S05]  /*22a0*/  BSYNC B1 ;  /* 0x0000000000017941 */ /* 0x000fea0003800000 */
.L_x_42:
[----:B------:R-:W-:Y:S01]  /*22b0*/  @!P2 IMAD R91, R91, R154, R167 ;  /* 0x0000009a5b5ba224 */ /* 0x000fe200078e02a7 */
[----:B------:R-:W-:Y:S04]  /*22c0*/  BSSY B1, `(.L_x_44) ;  /* 0x0000006000017945 */ /* 0x000fe80003800000 */
[----:B------:R2:W-:Y:S01]  /*22d0*/  @!P2 STG.E.U8 desc[UR36][R12.64+0x1], R91 ;  /* 0x0000015b0c00a986 */ /* 0x0005e2000c101124 */
[----:B------:R-:W-:Y:S05]  /*22e0*/  @P4 BRA `(.L_x_45) ;  /* 0x00000000000c4947 */ /* 0x000fea0003800000 */
[----:B------:R-:W3:Y:S02]  /*22f0*/  LDG.E.U8 R156, desc[UR36][R162.64+0x8] ;  /* 0x00000824a29c7981 */ /* 0x000ee4000c1e1100 */
[----:B---3--:R-:W-:-:S05]  /*2300*/  PRMT R22, R156, 0x8880, RZ ;  /* 0x000088809c167816 */ /* 0x008fca00000000ff */
[----:B------:R-:W-:-:S07]  /*2310*/  IMAD R167, R22, R155, RZ ;  /* 0x0000009b16a77224 */ /* 0x000fce00078e02ff */
.L_x_45:
[----:B------:R-:W-:Y:S05]  /*2320*/  BSYNC B1 ;  /* 0x0000000000017941 */ /* 0x000fea0003800000 */
.L_x_44:
[----:B------:R-:W-:Y:S01]  /*2330*/  ISETP.LT.OR P2, PT, R164, 0xa, !P1 ;  /* 0x0000000aa400780c */ /* 0x000fe20004f41670 */
[----:B--2---:R-:W-:Y:S01]  /*2340*/  @!P4 IMAD R91, R92, R154, R167 ;  /* 0x0000009a5c5bc224 */ /* 0x004fe200078e02a7 */
[----:B------:R-:W-:Y:S01]  /*2350*/  BSSY B1, `(.L_x_46) ;  /* 0x0000008000017945 */ /* 0x000fe20003800000 */
[----:B------:R-:W-:-:S03]  /*2360*/  ISETP.LT.OR P3, PT, R164, 0x9, !P0 ;  /* 0x00000009a400780c */ /* 0x000fc60004761670 */
[----:B------:R2:W-:Y:S01]  /*2370*/  @!P4 STG.E.U8 desc[UR36][R158.64+0x8], R91 ;  /* 0x0000085b9e00c986 */ /* 0x0005e2000c101124 */
[----:B------:R-:W-:-:S06]  /*2380*/  ISETP.LT.OR P4, PT, R164, 0xa, !P0 ;  /* 0x0000000aa400780c */ /* 0x000fcc0004781670 */
[----:B------:R-:W-:Y:S07]  /*2390*/  @P2 BRA `(.L_x_47) ;  /* 0x00000000000c2947 */ /* 0x000fee0003800000 */
[----:B------:R-:W3:Y:S02]  /*23a0*/  LDG.E.U8 R156, desc[UR36][R162.64+0x9] ;  /* 0x00000924a29c7981 */ /* 0x000ee4000c1e1100 */
[----:B---3--:R-:W-:-:S05]  /*23b0*/  PRMT R22, R156, 0x8880, RZ ;  /* 0x000088809c167816 */ /* 0x008fca00000000ff */
[----:B------:R-:W-:-:S07]  /*23c0*/  IMAD R167, R22, R155, RZ ;  /* 0x0000009b16a77224 */ /* 0x000fce00078e02ff */
.L_x_47:
[----:B------:R-:W-:Y:S05]  /*23d0*/  BSYNC B1 ;  /* 0x0000000000017941 */ /* 0x000fea0003800000 */
.L_x_46:
[----:B------:R-:W-:Y:S01]  /*23e0*/  @!P2 IMAD R93, R93, R154, R167 ;  /* 0x0000009a5d5da224 */ /* 0x000fe200078e02a7 */
[----:B------:R-:W-:Y:S04]  /*23f0*/  BSSY B1, `(.L_x_48) ;  /* 0x0000006000017945 */ /* 0x000fe80003800000 */
[----:B------:R3:W-:Y:S01]  /*2400*/  @!P2 STG.E.U8 desc[UR36][R158.64+0x9], R93 ;  /* 0x0000095d9e00a986 */ /* 0x0007e2000c101124 */
[----:B------:R-:W-:Y:S05]  /*2410*/  @P3 BRA `(.L_x_49) ;  /* 0x00000000000c3947 */ /* 0x000fea0003800000 */
[----:B------:R-:W4:Y:S02]  /*2420*/  LDG.E.U8 R156, desc[UR36][R88.64+0x8] ;  /* 0x00000824589c7981 */ /* 0x000f24000c1e1100 */
[----:B----4-:R-:W-:-:S05]  /*2430*/  PRMT R22, R156, 0x8880, RZ ;  /* 0x000088809c167816 */ /* 0x010fca00000000ff */
[----:B------:R-:W-:-:S07]  /*2440*/  IMAD R167, R22, R155, RZ ;  /* 0x0000009b16a77224 */ /* 0x000fce00078e02ff */
.L_x_49:
[----:B------:R-:W-:Y:S05]  /*2450*/  BSYNC B1 ;  /* 0x0000000000017941 */ /* 0x000fea0003800000 */
.L_x_48:
[----:B--2---:R-:W-:Y:S01]  /*2460*/  @!P3 IMAD R91, R94, R154, R167 ;  /* 0x0000009a5e5bb224 */ /* 0x004fe200078e02a7 */
[----:B------:R-:W-:Y:S04]  /*2470*/  BSSY B1, `(.L_x_50) ;  /* 0x0000006000017945 */ /* 0x000fe80003800000 */
[----:B------:R2:W-:Y:S01]  /*2480*/  @!P3 STG.E.U8 desc[UR36][R12.64+0x8], R91 ;  /* 0x0000085b0c00b986 */ /* 0x0005e2000c101124 */
[----:B------:R-:W-:Y:S05]  /*2490*/  @P4 BRA `(.L_x_51) ;  /* 0x00000000000c4947 */ /* 0x000fea0003800000 */
[----:B------:R-:W4:Y:S02]  /*24a0*/  LDG.E.U8 R156, desc[UR36][R88.64+0x9] ;  /* 0x00000924589c7981 */ /* 0x000f24000c1e1100 */
[----:B----4-:R-:W-:-:S05]  /*24b0*/  PRMT R22, R156, 0x8880, RZ ;  /* 0x000088809c167816 */ /* 0x010fca00000000ff */
[----:B------:R-:W-:-:S07]  /*24c0*/  IMAD R167, R22, R155, RZ ;  /* 0x0000009b16a77224 */ /* 0x000fce00078e02ff */
.L_x_51:
[----:B------:R-:W-:Y:S05]  /*24d0*/  BSYNC B1 ;  /* 0x0000000000017941 */ /* 0x000fea0003800000 */
.L_x_50:
[C---:B------:R-:W-:Y:S01]  /*24e0*/  ISETP.LT.OR P2, PT, R164.reuse, 0x11, !P1 ;  /* 0x00000011a400780c */ /* 0x040fe20004f41670 */
[----:B------:R-:W-:Y:S01]  /*24f0*/  @!P4 IMAD R95, R95, R154, R167 ;  /* 0x0000009a5f5fc224 */ /* 0x000fe200078e02a7 */
[----:B------:R-:W-:Y:S01]  /*2500*/  BSSY B1, `(.L_x_52) ;  /* 0x0000008000017945 */ /* 0x000fe20003800000 */
[----:B------:R-:W-:-:S03]  /*2510*/  ISETP.LT.OR P3, PT, R164, 0x12, !P1 ;  /* 0x00000012a400780c */ /* 0x000fc60004f61670 */
[----:B------:R4:W-:Y:S01]  /*2520*/  @!P4 STG.E.U8 desc[UR36][R12.64+0x9], R95 ;  /* 0x0000095f0c00c986 */ /* 0x0009e2000c101124 */
[----:B------:R-:W-:-:S06]  /*2530*/  ISETP.LT.OR P4, PT, R164, 0x11, !P0 ;  /* 0x00000011a400780c */ /* 0x000fcc0004781670 */
[----:B------:R-:W-:Y:S07]  /*2540*/  @P2 BRA `(.L_x_53) ;  /* 0x00000000000c2947 */ /* 0x000fee0003800000 */
[----:B------:R-:W5:Y:S02]  /*2550*/  LDG.E.U8 R156, desc[UR36][R162.64+0x10] ;  /* 0x00001024a29c7981 */ /* 0x000f64000c1e1100 */
[----:B-----5:R-:W-:-:S05]  /*2560*/  PRMT R22, R156, 0x8880, RZ ;  /* 0x000088809c167816 */ /* 0x020fca00000000ff */
[----:B------:R-:W-:-:S07]  /*2570*/  IMAD R167, R22, R155, RZ ;  /* 0x0000009b16a77224 */ /* 0x000fce00078e02ff */
.L_x_53:
[----:B------:R-:W-:Y:S05]  /*2580*/  BSYNC B1 ;  /* 0x0000000000017941 */ /* 0x000fea0003800000 */
.L_x_52:
[----:B--2---:R-:W-:Y:S01]  /*2590*/  @!P2 IMAD R91, R96, R154, R167 ;  /* 0x0000009a605ba224 */ /* 0x004fe200078e02a7 */
[----:B------:R-:W-:Y:S04]  /*25a0*/  BSSY B1, `(.L_x_54) ;  /* 0x0000006000017945 */ /* 0x000fe80003800000 */
[----:B------:R2:W-:Y:S01]  /*25b0*/  @!P2 STG.E.U8 desc[UR36][R158.64+0x10], R91 ;  /* 0x0000105b9e00a986 */ /* 0x0005e2000c101124 */
[----:B------:R-:W-:Y:S05]  /*25c0*/  @P3 BRA `(.L_x_55) ;  /* 0x00000000000c3947 */ /* 0x000fea0003800000 */
[----:B------:R-:W5:Y:S02]  /*25d0*/  LDG.E.U8 R156, desc[UR36][R162.64+0x11] ;  /* 0x00001124a29c7981 */ /* 0x000f64000c1e1100 */
[----:B-----5:R-:W-:-:S05]  /*25e0*/  PRMT R22, R156, 0x8880, RZ ;  /* 0x000088809c167816 */ /* 0x020fca00000000ff */
[----:B------:R-:W-:-:S07]  /*25f0*/  IMAD R167, R22, R155, RZ ;  /* 0x0000009b16a77224 */ /* 0x000fce00078e02ff */
.L_x_55:
[----:B------:R-:W-:Y:S05]  /*2600*/  BSYNC B1 ;  /* 0x0000000000017941 */ /* 0x000fea0003800000 */
.L_x_54:
[----:B------:R-:W-:Y:S01]  /*2610*/  @!P3 IMAD R97, R97, R154, R167 ;  /* 0x0000009a6161b224 */ /* 0x000fe200078e02a7 */
[----:B------:R-:W-:Y:S04]  /*2620*/  BSSY B1, `(.L_x_56) ;  /* 0x0000006000017945 */ /* 0x000fe80003800000 */
[----:B------:R0:W-:Y:S01]  /*2630*/  @!P3 STG.E.U8 desc[UR36][R158.64+0x11], R97 ;  /* 0x000011619e00b986 */ /* 0x0001e2000c101124 */
[----:B------:R-:W-:Y:S05]  /*2640*/  @P4 BRA `(.L_x_57) ;  /* 0x00000000000c4947 */ /* 0x000fea0003800000 */
[----:B------:R-:W5:Y:S02]  /*2650*/  LDG.E.U8 R156, desc[UR36][R88.64+0x10] ;  /* 0x00001024589c7981 */ /* 0x000f64000c1e1100 */
[----:B-----5:R-:W-:-:S05]  /*2660*/  PRMT R22, R156, 0x8880, RZ ;  /* 0x000088809c167816 */ /* 0x020fca00000000ff */
[----:B------:R-:W-:-:S07]  /*2670*/  IMAD R167, R22, R155, RZ ;  /* 0x0000009b16a77224 */ /* 0x000fce00078e02ff */
.L_x_57:
[----:B------:R-:W-:Y:S05]  /*2680*/  BSYNC B1 ;  /* 0x0000000000017941 */ /* 0x000fea0003800000 */
.L_x_56:
[----:B------:R-:W-:Y:S01]  /*2690*/  ISETP.LT.OR P2, PT, R164, 0x12, !P0 ;  /* 0x00000012a400780c */ /* 0x000fe20004741670 */
[----:B--2---:R-:W-:Y:S01]  /*26a0*/  @!P4 IMAD R91, R98, R154, R167 ;  /* 0x0000009a625bc224 */ /* 0x004fe200078e02a7 */
        /* <DEDUP_REMOVED lines=8> */
.L_x_59:
[----:B------:R-:W-:Y:S05]  /*2730*/  BSYNC B1 ;  /* 0x0000000000017941 */ /* 0x000fea0003800000 */
.L_x_58:
[----:B------:R-:W-:Y:S01]  /*2740*/  @!P2 IMAD R99, R99, R154, R167 ;  /* 0x0000009a6363a224 */ /* 0x000fe200078e02a7 */
[----:B------:R-:W-:Y:S04]  /*2750*/  BSSY B1, `(.L_x_60) ;  /* 0x0000006000017945 */ /* 0x000fe80003800000 */
[----:B------:R0:W-:Y:S01]  /*2760*/  @!P2 STG.E.U8 desc[UR36][R12.64+0x11], R99 ;  /* 0x000011630c00a986 */ /* 0x0001e2000c101124 */
[----:B------:R-:W-:Y:S05]  /*2770*/  @P3 BRA `(.L_x_61) ;  /* 0x00000000000c3947 */ /* 0x000fea0003800000 */
[----:B------:R-:W5:Y:S02]  /*2780*/  LDG.E.U8 R156, desc[UR36][R162.64+0x18] ;  /* 0x00001824a29c7981 */ /* 0x000f64000c1e1100 */
[----:B-----5:R-:W-:-:S05]  /*2790*/  PRMT R22, R156, 0x8880, RZ ;  /* 0x000088809c167816 */ /* 0x020fca00000000ff */
[----:B------:R-:W-:-:S07]  /*27a0*/  IMAD R167, R22, R155, RZ ;  /* 0x0000009b16a77224 */ /* 0x000fce00078e02ff */
.L_x_61:
[----:B------:R-:W-:Y:S05]  /*27b0*/  BSYNC B1 ;  /* 0x0000000000017941 */ /* 0x000fea0003800000 */
.L_x_60:
[----:B--2---:R-:W-:Y:S01]  /*27c0*/  @!P3 IMAD R91, R100, R154, R167 ;  /* 0x0000009a645bb224 */ /* 0x004fe200078e02a7 */
[----:B------:R-:W-:Y:S04]  /*27d0*/  BSSY B1, `(.L_x_62) ;  /* 0x0000006000017945 */ /* 0x000fe80003800000 */
[----:B------:R2:W-:Y:S01]  /*27e0*/  @!P3 STG.E.U8 desc[UR36][R158.64+0x18], R91 ;  /* 0x0000185b9e00b986 */ /* 0x0005e2000c101124 */
[----:B------:R-:W-:Y:S05]  /*27f0*/  @P4 BRA `(.L_x_63) ;  /* 0x00000000000c4947 */ /* 0x000fea0003800000 */
[----:B------:R-:W5:Y:S02]  /*2800*/  LDG.E.U8 R156, desc[UR36][R162.64+0x19] ;  /* 0x00001924a29c7981 */ /* 0x000f64000c1e1100 */
[----:B-----5:R-:W-:-:S05]  /*2810*/  PRMT R22, R156, 0x8880, RZ ;  /* 0x000088809c167816 */ /* 0x020fca00000000ff */
[----:B------:R-:W-:-:S07]  /*2820*/  IMAD R167, R22, R155, RZ ;  /* 0x0000009b16a77224 */ /* 0x000fce00078e02ff */
.L_x_63:
[----:B------:R-:W-:Y:S05]  /*2830*/  BSYNC B1 ;  /* 0x0000000000017941 */ /* 0x000fea0003800000 */
.L_x_62:
        /* <DEDUP_REMOVED lines=10> */
.L_x_65:
[----:B------:R-:W-:Y:S05]  /*28e0*/  BSYNC B1 ;  /* 0x0000000000017941 */ /* 0x000fea0003800000 */
.L_x_64:
[----:B--2---:R-:W-:Y:S01]  /*28f0*/  @!P2 IMAD R91, R102, R154, R167 ;  /* 0x0000009a665ba224 */ /* 0x004fe200078e02a7 */
[----:B------:R-:W-:Y:S04]  /*2900*/  BSSY B1, `(.L_x_66) ;  /* 0x0000006000017945 */ /* 0x000fe80003800000 */
[----:B------:R2:W-:Y:S01]  /*2910*/  @!P2 STG.E.U8 desc[UR36][R12.64+0x18], R91 ;  /* 0x0000185b0c00a986 */ /* 0x0005e2000c101124 */
[----:B------:R-:W-:Y:S05]  /*2920*/  @P3 BRA `(.L_x_67) ;  /* 0x00000000000c3947 */ /* 0x000fea0003800000 */
[----:B------:R-:W5:Y:S02]  /*2930*/  LDG.E.U8 R156, desc[UR36][R88.64+0x19] ;  /* 0x00001924589c7981 */ /* 0x000f64000c1e1100 */
[----:B-----5:R-:W-:-:S05]  /*2940*/  PRMT R22, R156, 0x8880, RZ ;  /* 0x000088809c167816 */ /* 0x020fca00000000ff */
[----:B------:R-:W-:-:S07]  /*2950*/  IMAD R167, R22, R155, RZ ;  /* 0x0000009b16a77224 */ /* 0x000fce00078e02ff */
.L_x_67:
[----:B------:R-:W-:Y:S05]  /*2960*/  BSYNC B1 ;  /* 0x0000000000017941 */ /* 0x000fea0003800000 */
.L_x_66:
[----:B------:R-:W-:Y:S01]  /*2970*/  @!P3 IMAD R103, R103, R154, R167 ;  /* 0x0000009a6767b224 */ /* 0x000fe200078e02a7 */
[----:B------:R-:W-:Y:S04]  /*2980*/  BSSY B1, `(.L_x_68) ;  /* 0x0000006000017945 */ /* 0x000fe80003800000 */
[----:B------:R0:W-:Y:S01]  /*2990*/  @!P3 STG.E.U8 desc[UR36][R12.64+0x19], R103 ;  /* 0x000019670c00b986 */ /* 0x0001e2000c101124 */
[----:B------:R-:W-:Y:S05]  /*29a0*/  @P4 BRA `(.L_x_69) ;  /* 0x00000000000c4947 */ /* 0x000fea0003800000 */
[----:B------:R-:W5:Y:S02]  /*29b0*/  LDG.E.U8 R156, desc[UR36][R162.64+0x20] ;  /* 0x00002024a29c7981 */ /* 0x000f64000c1e1100 */
[----:B-----5:R-:W-:-:S05]  /*29c0*/  PRMT R22, R156, 0x8880, RZ ;  /* 0x000088809c167816 */ /* 0x020fca00000000ff */
[----:B------:R-:W-:-:S07]  /*29d0*/  IMAD R167, R22, R155, RZ ;  /* 0x0000009b16a77224 */ /* 0x000fce00078e02ff */
.L_x_69:
[----:B------:R-:W-:Y:S05]  /*29e0*/  BSYNC B1 ;  /* 0x0000000000017941 */ /* 0x000fea0003800000 */
.L_x_68:
        /* <DEDUP_REMOVED lines=10> */
.L_x_71:
[----:B------:R-:W-:Y:S05]  /*2a90*/  BSYNC B1 ;  /* 0x0000000000017941 */ /* 0x000fea0003800000 */
.L_x_70:
[----:B------:R-:W-:Y:S01]  /*2aa0*/  @!P2 IMAD R105, R105, R154, R167 ;  /* 0x0000009a6969a224 */ /* 0x000fe200078e02a7 */
[----:B------:R-:W-:Y:S04]  /*2ab0*/  BSSY B1, `(.L_x_72) ;  /* 0x0000006000017945 */ /* 0x000fe80003800000 */
[----:B------:R0:W-:Y:S01]  /*2ac0*/  @!P2 STG.E.U8 desc[UR36][R158.64+0x21], R105 ;  /* 0x000021699e00a986 */ /* 0x0001e2000c101124 */
[----:B------:R-:W-:Y:S05]  /*2ad0*/  @P3 BRA `(.L_x_73) ;  /* 0x00000000000c3947 */ /* 0x000fea0003800000 */
[----:B------:R-:W5:Y:S02]  /*2ae0*/  LDG.E.U8 R156, desc[UR36][R88.64+0x20] ;  /* 0x00002024589c7981 */ /* 0x000f64000c1e1100 */
[----:B-----5:R-:W-:-:S05]  /*2af0*/  PRMT R22, R156, 0x8880, RZ ;  /* 0x000088809c167816 */ /* 0x020fca00000000ff */
[----:B------:R-:W-:-:S07]  /*2b00*/  IMAD R167, R22, R155, RZ ;  /* 0x0000009b16a77224 */ /* 0x000fce00078e02ff */
.L_x_73:
[----:B------:R-:W-:Y:S05]  /*2b10*/  BSYNC B1 ;  /* 0x0000000000017941 */ /* 0x000fea0003800000 */
.L_x_72:
[----:B--2---:R-:W-:Y:S01]  /*2b20*/  @!P3 IMAD R91, R106, R154, R167 ;  /* 0x0000009a6a5bb224 */ /* 0x004fe200078e02a7 */
[----:B------:R-:W-:Y:S04]  /*2b30*/  BSSY B1, `(.L_x_74) ;  /* 0x0000006000017945 */ /* 0x000fe80003800000 */
[----:B------:R2:W-:Y:S01]  /*2b40*/  @!P3 STG.E.U8 desc[UR36][R12.64+0x20], R91 ;  /* 0x0000205b0c00b986 */ /* 0x0005e2000c101124 */
[----:B------:R-:W-:Y:S05]  /*2b50*/  @P4 BRA `(.L_x_75) ;  /* 0x00000000000c4947 */ /* 0x000fea0003800000 */
[----:B------:R-:W5:Y:S02]  /*2b60*/  LDG.E.U8 R156, desc[UR36][R88.64+0x21] ;  /* 0x00002124589c7981 */ /* 0x000f64000c1e1100 */
[----:B-----5:R-:W-:-:S05]  /*2b70*/  PRMT R22, R156, 0x8880, RZ ;  /* 0x000088809c167816 */ /* 0x020fca00000000ff */
[----:B------:R-:W-:-:S07]  /*2b80*/  IMAD R167, R22, R155, RZ ;  /* 0x0000009b16a77224 */ /* 0x000fce00078e02ff */
.L_x_75:
[----:B------:R-:W-:Y:S05]  /*2b90*/  BSYNC B1 ;  /* 0x0000000000017941 */ /* 0x000fea0003800000 */
.L_x_74:
        /* <DEDUP_REMOVED lines=10> */
.L_x_77:
[----:B------:R-:W-:Y:S05]  /*2c40*/  BSYNC B1 ;  /* 0x0000000000017941 */ /* 0x000fea0003800000 */
.L_x_76:
[----:B--2---:R-:W-:Y:S01]  /*2c50*/  @!P2 IMAD R91, R108, R154, R167 ;  /* 0x0000009a6c5ba224 */ /* 0x004fe200078e02a7 */
[----:B------:R-:W-:Y:S04]  /*2c60*/  BSSY B1, `(.L_x_78) ;  /* 0x0000006000017945 */ /* 0x000fe80003800000 */
[----:B------:R2:W-:Y:S01]  /*2c70*/  @!P2 STG.E.U8 desc[UR36][R158.64+0x28], R91 ;  /* 0x0000285b9e00a986 */ /* 0x0005e2000c101124 */
[----:B------:R-:W-:Y:S05]  /*2c80*/  @P3 BRA `(.L_x_79) ;  /* 0x00000000000c3947 */ /* 0x000fea0003800000 */
[----:B------:R-:W5:Y:S02]  /*2c90*/  LDG.E.U8 R156, desc[UR36][R162.64+0x29] ;  /* 0x00002924a29c7981 */ /* 0x000f64000c1e1100 */
[----:B-----5:R-:W-:-:S05]  /*2ca0*/  PRMT R22, R156, 0x8880, RZ ;  /* 0x000088809c167816 */ /* 0x020fca00000000ff */
[----:B------:R-:W-:-:S07]  /*2cb0*/  IMAD R167, R22, R155, RZ ;  /* 0x0000009b16a77224 */ /* 0x000fce00078e02ff */
.L_x_79:
[----:B------:R-:W-:Y:S05]  /*2cc0*/  BSYNC B1 ;  /* 0x0000000000017941 */ /* 0x000fea0003800000 */
.L_x_78:
[----:B------:R-:W-:Y:S01]  /*2cd0*/  @!P3 IMAD R109, R109, R154, R167 ;  /* 0x0000009a6d6db224 */ /* 0x000fe200078e02a7 */
[----:B------:R-:W-:Y:S04]  /*2ce0*/  BSSY B1, `(.L_x_80) ;  /* 0x0000006000017945 */ /* 0x000fe80003800000 */
[----:B------:R0:W-:Y:S01]  /*2cf0*/  @!P3 STG.E.U8 desc[UR36][R158.64+0x29], R109 ;  /* 0x0000296d9e00b986 */ /* 0x0001e2000c101124 */
[----:B------:R-:W-:Y:S05]  /*2d00*/  @P4 BRA `(.L_x_81) ;  /* 0x00000000000c4947 */ /* 0x000fea0003800000 */
[----:B------:R-:W5:Y:S02]  /*2d10*/  LDG.E.U8 R156, desc[UR36][R88.64+0x28] ;  /* 0x00002824589c7981 */ /* 0x000f64000c1e1100 */
[----:B-----5:R-:W-:-:S05]  /*2d20*/  PRMT R22, R156, 0x8880, RZ ;  /* 0x000088809c167816 */ /* 0x020fca00000000ff */
[----:B------:R-:W-:-:S07]  /*2d30*/  IMAD R167, R22, R155, RZ ;  /* 0x0000009b16a77224 */ /* 0x000fce00078e02ff */
.L_x_81:
[----:B------:R-:W-:Y:S05]  /*2d40*/  BSYNC B1 ;  /* 0x0000000000017941 */ /* 0x000fea0003800000 */
.L_x_80:
        /* <DEDUP_REMOVED lines=10> */
.L_x_83:
[----:B------:R-:W-:Y:S05]  /*2df0*/  BSYNC B1 ;  /* 0x0000000000017941 */ /* 0x000fea0003800000 */
.L_x_82:
[----:B------:R-:W-:Y:S01]  /*2e00*/  @!P2 IMAD R111, R111, R154, R167 ;  /* 0x0000009a6f6fa224 */ /* 0x000fe200078e02a7 */
[----:B------:R-:W-:Y:S04]  /*2e10*/  BSSY B1, `(.L_x_84) ;  /* 0x0000006000017945 */ /* 0x000fe80003800000 */
[----:B------:R0:W-:Y:S01]  /*2e20*/  @!P2 STG.E.U8 desc[UR36][R12.64+0x29], R111 ;  /* 0x0000296f0c00a986 */ /* 0x0001e2000c101124 */
[----:B------:R-:W-:Y:S05]  /*2e30*/  @P3 BRA `(.L_x_85) ;  /* 0x00000000000c3947 */ /* 0x000fea0003800000 */
[----:B------:R-:W5:Y:S02]  /*2e40*/  LDG.E.U8 R156, desc[UR36][R162.64+0x30] ;  /* 0x00003024a29c7981 */ /* 0x000f64000c1e1100 */
[----:B-----5:R-:W-:-:S05]  /*2e50*/  PRMT R22, R156, 0x8880, RZ ;  /* 0x000088809c167816 */ /* 0x020fca00000000ff */
[----:B------:R-:W-:-:S07]  /*2e60*/  IMAD R167, R22, R155, RZ ;  /* 0x0000009b16a77224 */ /* 0x000fce00078e02ff */
.L_x_85:
[----:B------:R-:W-:Y:S05]  /*2e70*/  BSYNC B1 ;  /* 0x0000000000017941 */ /* 0x000fea0003800000 */
.L_x_84:
[----:B--2---:R-:W-:Y:S01]  /*2e80*/  @!P3 IMAD R91, R112, R154, R167 ;  /* 0x0000009a705bb224 */ /* 0x004fe200078e02a7 */
[----:B------:R-:W-:Y:S04]  /*2e90*/  BSSY B1, `(.L_x_86) ;  /* 0x0000006000017945 */ /* 0x000fe80003800000 */
[----:B------:R2:W-:Y:S01]  /*2ea0*/  @!P3 STG.E.U8 desc[UR36][R158.64+0x30], R91 ;  /* 0x0000305b9e00b986 */ /* 0x0005e2000c101124 */
[----:B------:R-:W-:Y:S05]  /*2eb0*/  @P4 BRA `(.L_x_87) ;  /* 0x00000000000c4947 */ /* 0x000fea0003800000 */
[----:B------:R-:W5:Y:S02]  /*2ec0*/  LDG.E.U8 R156, desc[UR36][R162.64+0x31] ;  /* 0x00003124a29c7981 */ /* 0x000f64000c1e1100 */
[----:B-----5:R-:W-:-:S05]  /*2ed0*/  PRMT R22, R156, 0x8880, RZ ;  /* 0x000088809c167816 */ /* 0x020fca00000000ff */
[----:B------:R-:W-:-:S07]  /*2ee0*/  IMAD R167, R22, R155, RZ ;  /* 0x0000009b16a77224 */ /* 0x000fce00078e02ff */
.L_x_87:
[----:B------:R-:W-:Y:S05]  /*2ef0*/  BSYNC B1 ;  /* 0x0000000000017941 */ /* 0x000fea0003800000 */
.L_x_86:
        /* <DEDUP_REMOVED lines=10> */
.L_x_89:
[----:B------:R-:W-:Y:S05]  /*2fa0*/  BSYNC B1 ;  /* 0x0000000000017941 */ /* 0x000fea0003800000 */
.L_x_88:
[----:B--2---:R-:W-:Y:S01]  /*2fb0*/  @!P2 IMAD R91, R114, R154, R167 ;  /* 0x0000009a725ba224 */ /* 0x004fe200078e02a7 */
[----:B------:R-:W-:Y:S04]  /*2fc0*/  BSSY B1, `(.L_x_90) ;  /* 0x0000006000017945 */ /* 0x000fe80003800000 */
[----:B------:R2:W-:Y:S01]  /*2fd0*/  @!P2 STG.E.U8 desc[UR36][R12.64+0x30], R91 ;  /* 0x0000305b0c00a986 */ /* 0x0005e2000c101124 */
[----:B------:R-:W-:Y:S05]  /*2fe0*/  @P3 BRA `(.L_x_91) ;  /* 0x00000000000c3947 */ /* 0x000fea0003800000 */
[----:B------:R-:W5:Y:S02]  /*2ff0*/  LDG.E.U8 R156, desc[UR36][R88.64+0x31] ;  /* 0x00003124589c7981 */ /* 0x000f64000c1e1100 */
[----:B-----5:R-:W-:-:S05]  /*3000*/  PRMT R22, R156, 0x8880, RZ ;  /* 0x000088809c167816 */ /* 0x020fca00000000ff */
[----:B------:R-:W-:-:S07]  /*3010*/  IMAD R167, R22, R155, RZ ;  /* 0x0000009b16a77224 */ /* 0x000fce00078e02ff */
.L_x_91:
[----:B------:R-:W-:Y:S05]  /*3020*/  BSYNC B1 ;  /* 0x0000000000017941 */ /* 0x000fea0003800000 */
.L_x_90:
[----:B------:R-:W-:Y:S01]  /*3030*/  @!P3 IMAD R115, R115, R154, R167 ;  /* 0x0000009a7373b224 */ /* 0x000fe200078e02a7 */
[----:B------:R-:W-:Y:S04]  /*3040*/  BSSY B1, `(.L_x_92) ;  /* 0x0000006000017945 */ /* 0x000fe80003800000 */
[----:B------:R0:W-:Y:S01]  /*3050*/  @!P3 STG.E.U8 desc[UR36][R12.64+0x31], R115 ;  /* 0x000031730c00b986 */ /* 0x0001e2000c101124 */
[----:B------:R-:W-:Y:S05]  /*3060*/  @P4 BRA `(.L_x_93) ;  /* 0x00000000000c4947 */ /* 0x000fea0003800000 */
[----:B------:R-:W5:Y:S02]  /*3070*/  LDG.E.U8 R156, desc[UR36][R162.64+0x38] ;  /* 0x00003824a29c7981 */ /* 0x000f64000c1e1100 */
[----:B-----5:R-:W-:-:S05]  /*3080*/  PRMT R22, R156, 0x8880, RZ ;  /* 0x000088809c167816 */ /* 0x020fca00000000ff */
[----:B------:R-:W-:-:S07]  /*3090*/  IMAD R167, R22, R155, RZ ;  /* 0x0000009b16a77224 */ /* 0x000fce00078e02ff */
.L_x_93:
[----:B------:R-:W-:Y:S05]  /*30a0*/  BSYNC B1 ;  /* 0x0000000000017941 */ /* 0x000fea0003800000 */
.L_x_92:
        /* <DEDUP_REMOVED lines=10> */
.L_x_95:
[----:B------:R-:W-:Y:S05]  /*3150*/  BSYNC B1 ;  /* 0x0000000000017941 */ /* 0x000fea0003800000 */
.L_x_94:
[----:B------:R-:W-:Y:S01]  /*3160*/  @!P2 IMAD R117, R117, R154, R167 ;  /* 0x0000009a7575a224 */ /* 0x000fe200078e02a7 */
[----:B------:R-:W-:Y:S04]  /*3170*/  BSSY B1, `(.L_x_96) ;  /* 0x0000006000017945 */ /* 0x000fe80003800000 */
[----:B------:R0:W-:Y:S01]  /*3180*/  @!P2 STG.E.U8 desc[UR36][R158.64+0x39], R117 ;  /* 0x000039759e00a986 */ /* 0x0001e2000c101124 */
[----:B------:R-:W-:Y:S05]  /*3190*/  @P3 BRA `(.L_x_97) ;  /* 0x00000000000c3947 */ /* 0x000fea0003800000 */
[----:B------:R-:W5:Y:S02]  /*31a0*/  LDG.E.U8 R156, desc[UR36][R88.64+0x38] ;  /* 0x00003824589c7981 */ /* 0x000f64000c1e1100 */
[----:B-----5:R-:W-:-:S05]  /*31b0*/  PRMT R22, R156, 0x8880, RZ ;  /* 0x000088809c167816 */ /* 0x020fca00000000ff */
[----:B------:R-:W-:-:S07]  /*31c0*/  IMAD R167, R22, R155, RZ ;  /* 0x0000009b16a77224 */ /* 0x000fce00078e02ff */
.L_x_97:
[----:B------:R-:W-:Y:S05]  /*31d0*/  BSYNC B1 ;  /* 0x0000000000017941 */ /* 0x000fea0003800000 */
.L_x_96:
[----:B--2---:R-:W-:Y:S01]  /*31e0*/  @!P3 IMAD R91, R118, R154, R167 ;  /* 0x0000009a765bb224 */ /* 0x004fe200078e02a7 */
[----:B------:R-:W-:Y:S04]  /*31f0*/  BSSY B1, `(.L_x_98) ;  /* 0x0000006000017945 */ /* 0x000fe80003800000 */
[----:B------:R2:W-:Y:S01]  /*3200*/  @!P3 STG.E.U8 desc[UR36][R12.64+0x38], R91 ;  /* 0x0000385b0c00b986 */ /* 0x0005e2000c101124 */
[----:B------:R-:W-:Y:S05]  /*3210*/  @P4 BRA `(.L_x_99) ;  /* 0x00000000000c4947 */ /* 0x000fea0003800000 */
[----:B------:R-:W5:Y:S02]  /*3220*/  LDG.E.U8 R156, desc[UR36][R88.64+0x39] ;  /* 0x00003924589c7981 */ /* 0x000f64000c1e1100 */
[----:B-----5:R-:W-:-:S05]  /*3230*/  PRMT R22, R156, 0x8880, RZ ;  /* 0x000088809c167816 */ /* 0x020fca00000000ff */
[----:B------:R-:W-:-:S07]  /*3240*/  IMAD R167, R22, R155, RZ ;  /* 0x0000009b16a77224 */ /* 0x000fce00078e02ff */
.L_x_99:
[----:B------:R-:W-:Y:S05]  /*3250*/  BSYNC B1 ;  /* 0x0000000000017941 */ /* 0x000fea0003800000 */
.L_x_98:
        /* <DEDUP_REMOVED lines=10> */
.L_x_101:
[----:B------:R-:W-:Y:S05]  /*3300*/  BSYNC B1 ;  /* 0x0000000000017941 */ /* 0x000fea0003800000 */
.L_x_100:
[----:B--2---:R-:W-:Y:S01]  /*3310*/  @!P2 IMAD R91, R120, R154, R167 ;  /* 0x0000009a785ba224 */ /* 0x004fe200078e02a7 */
[----:B------:R-:W-:Y:S04]  /*3320*/  BSSY B1, `(.L_x_102) ;  /* 0x0000006000017945 */ /* 0x000fe80003800000 */
[----:B------:R2:W-:Y:S01]  /*3330*/  @!P2 STG.E.U8 desc[UR36][R158.64+0x40], R91 ;  /* 0x0000405b9e00a986 */ /* 0x0005e2000c101124 */
[----:B------:R-:W-:Y:S05]  /*3340*/  @P3 BRA `(.L_x_103) ;  /* 0x00000000000c3947 */ /* 0x000fea0003800000 */
[----:B------:R-:W5:Y:S02]  /*3350*/  LDG.E.U8 R156, desc[UR36][R162.64+0x41] ;  /* 0x00004124a29c7981 */ /* 0x000f64000c1e1100 */
[----:B-----5:R-:W-:-:S05]  /*3360*/  PRMT R22, R156, 0x8880, RZ ;  /* 0x000088809c167816 */ /* 0x020fca00000000ff */
[----:B------:R-:W-:-:S07]  /*3370*/  IMAD R167, R22, R155, RZ ;  /* 0x0000009b16a77224 */ /* 0x000fce00078e02ff */
.L_x_103:
[----:B------:R-:W-:Y:S05]  /*3380*/  BSYNC B1 ;  /* 0x0000000000017941 */ /* 0x000fea0003800000 */
.L_x_102:
[----:B------:R-:W-:Y:S01]  /*3390*/  @!P3 IMAD R121, R121, R154, R167 ;  /* 0x0000009a7979b224 */ /* 0x000fe200078e02a7 */
[----:B------:R-:W-:Y:S04]  /*33a0*/  BSSY B1, `(.L_x_104) ;  /* 0x0000006000017945 */ /* 0x000fe80003800000 */
[----:B------:R0:W-:Y:S01]  /*33b0*/  @!P3 STG.E.U8 desc[UR36][R158.64+0x41], R121 ;  /* 0x000041799e00b986 */ /* 0x0001e2000c101124 */
[----:B------:R-:W-:Y:S05]  /*33c0*/  @P4 BRA `(.L_x_105) ;  /* 0x00000000000c4947 */ /* 0x000fea0003800000 */
[----:B------:R-:W5:Y:S02]  /*33d0*/  LDG.E.U8 R156, desc[UR36][R88.64+0x40] ;  /* 0x00004024589c7981 */ /* 0x000f64000c1e1100 */
[----:B-----5:R-:W-:-:S05]  /*33e0*/  PRMT R22, R156, 0x8880, RZ ;  /* 0x000088809c167816 */ /* 0x020fca00000000ff */
[----:B------:R-:W-:-:S07]  /*33f0*/  IMAD R167, R22, R155, RZ ;  /* 0x0000009b16a77224 */ /* 0x000fce00078e02ff */
.L_x_105:
[----:B------:R-:W-:Y:S05]  /*3400*/  BSYNC B1 ;  /* 0x0000000000017941 */ /* 0x000fea0003800000 */
.L_x_104:
        /* <DEDUP_REMOVED lines=10> */
.L_x_107:
[----:B------:R-:W-:Y:S05]  /*34b0*/  BSYNC B1 ;  /* 0x0000000000017941 */ /* 0x000fea0003800000 */
.L_x_106:
[----:B------:R-:W-:Y:S01]  /*34c0*/  @!P2 IMAD R123, R123, R154, R167 ;  /* 0x0000009a7b7ba224 */ /* 0x000fe200078e02a7 */
[----:B------:R-:W-:Y:S04]  /*34d0*/  BSSY B1, `(.L_x_108) ;  /* 0x0000006000017945 */ /* 0x000fe80003800000 */
[----:B------:R0:W-:Y:S01]  /*34e0*/  @!P2 STG.E.U8 desc[UR36][R12.64+0x41], R123 ;  /* 0x0000417b0c00a986 */ /* 0x0001e2000c101124 */
[----:B------:R-:W-:Y:S05]  /*34f0*/  @P3 BRA `(.L_x_109) ;  /* 0x00000000000c3947 */ /* 0x000fea0003800000 */
[----:B------:R-:W5:Y:S02]  /*3500*/  LDG.E.U8 R156, desc[UR36][R162.64+0x48] ;  /* 0x00004824a29c7981 */ /* 0x000f64000c1e1100 */
[----:B-----5:R-:W-:-:S05]  /*3510*/  PRMT R22, R156, 0x8880, RZ ;  /* 0x000088809c167816 */ /* 0x020fca00000000ff */
[----:B------:R-:W-:-:S07]  /*3520*/  IMAD R167, R22, R155, RZ ;  /* 0x0000009b16a77224 */ /* 0x000fce00078e02ff */
.L_x_109:
[----:B------:R-:W-:Y:S05]  /*3530*/  BSYNC B1 ;  /* 0x0000000000017941 */ /* 0x000fea0003800000 */
.L_x_108:
[----:B--2---:R-:W-:Y:S01]  /*3540*/  @!P3 IMAD R91, R124, R154, R167 ;  /* 0x0000009a7c5bb224 */ /* 0x004fe200078e02a7 */
[----:B------:R-:W-:Y:S04]  /*3550*/  BSSY B1, `(.L_x_110) ;  /* 0x0000006000017945 */ /* 0x000fe80003800000 */
[----:B------:R2:W-:Y:S01]  /*3560*/  @!P3 STG.E.U8 desc[UR36][R158.64+0x48], R91 ;  /* 0x0000485b9e00b986 */ /* 0x0005e2000c101124 */
[----:B------:R-:W-:Y:S05]  /*3570*/  @P4 BRA `(.L_x_111) ;  /* 0x00000000000c4947 */ /* 0x000fea0003800000 */
[----:B------:R-:W5:Y:S02]  /*3580*/  LDG.E.U8 R156, desc[UR36][R162.64+0x49] ;  /* 0x00004924a29c7981 */ /* 0x000f64000c1e1100 */
[----:B-----5:R-:W-:-:S05]  /*3590*/  PRMT R22, R156, 0x8880, RZ ;  /* 0x000088809c167816 */ /* 0x020fca00000000ff */
[----:B------:R-:W-:-:S07]  /*35a0*/  IMAD R167, R22, R155, RZ ;  /* 0x0000009b16a77224 */ /* 0x000fce00078e02ff */
.L_x_111:
[----:B------:R-:W-:Y:S05]  /*35b0*/  BSYNC B1 ;  /* 0x0000000000017941 */ /* 0x000fea0003800000 */
.L_x_110:
        /* <DEDUP_REMOVED lines=10> */
.L_x_113:
[----:B------:R-:W-:Y:S05]  /*3660*/  BSYNC B1 ;  /* 0x0000000000017941 */ /* 0x000fea0003800000 */
.L_x_112:
[----:B--2---:R-:W-:Y:S01]  /*3670*/  @!P2 IMAD R91, R126, R154, R167 ;  /* 0x0000009a7e5ba224 */ /* 0x004fe200078e02a7 */
[----:B------:R-:W-:Y:S04]  /*3680*/  BSSY B1, `(.L_x_114) ;  /* 0x0000006000017945 */ /* 0x000fe80003800000 */
[----:B------:R2:W-:Y:S01]  /*3690*/  @!P2 STG.E.U8 desc[UR36][R12.64+0x48], R91 ;  /* 0x0000485b0c00a986 */ /* 0x0005e2000c101124 */
[----:B------:R-:W-:Y:S05]  /*36a0*/  @P3 BRA `(.L_x_115) ;  /* 0x00000000000c3947 */ /* 0x000fea0003800000 */
[----:B------:R-:W5:Y:S02]  /*36b0*/  LDG.E.U8 R156, desc[UR36][R88.64+0x49] ;  /* 0x00004924589c7981 */ /* 0x000f64000c1e1100 */
[----:B-----5:R-:W-:-:S05]  /*36c0*/  PRMT R22, R156, 0x8880, RZ ;  /* 0x000088809c167816 */ /* 0x020fca00000000ff */
[----:B------:R-:W-:-:S07]  /*36d0*/  IMAD R167, R22, R155, RZ ;  /* 0x0000009b16a77224 */ /* 0x000fce00078e02ff */
.L_x_115:
[----:B------:R-:W-:Y:S05]  /*36e0*/  BSYNC B1 ;  /* 0x0000000000017941 */ /* 0x000fea0003800000 */
.L_x_114:
[----:B------:R-:W-:Y:S01]  /*36f0*/  @!P3 IMAD R127, R127, R154, R167 ;  /* 0x0000009a7f7fb224 */ /* 0x000fe200078e02a7 */
[----:B------:R-:W-:Y:S04]  /*3700*/  BSSY B1, `(.L_x_116) ;  /* 0x0000006000017945 */ /* 0x000fe80003800000 */
[----:B------:R0:W-:Y:S01]  /*3710*/  @!P3 STG.E.U8 desc[UR36][R12.64+0x49], R127 ;  /* 0x0000497f0c00b986 */ /* 0x0001e2000c101124 */
[----:B------:R-:W-:Y:S05]  /*3720*/  @P4 BRA `(.L_x_117) ;  /* 0x00000000000c4947 */ /* 0x000fea0003800000 */
[----:B------:R-:W5:Y:S02]  /*3730*/  LDG.E.U8 R156, desc[UR36][R162.64+0x50] ;  /* 0x00005024a29c7981 */ /* 0x000f64000c1e1100 */
[----:B-----5:R-:W-:-:S05]  /*3740*/  PRMT R22, R156, 0x8880, RZ ;  /* 0x000088809c167816 */ /* 0x020fca00000000ff */
[----:B------:R-:W-:-:S07]  /*3750*/  IMAD R167, R22, R155, RZ ;  /* 0x0000009b16a77224 */ /* 0x000fce00078e02ff */
.L_x_117:
[----:B------:R-:W-:Y:S05]  /*3760*/  BSYNC B1 ;  /* 0x0000000000017941 */ /* 0x000fea0003800000 */
.L_x_116:
        /* <DEDUP_REMOVED lines=10> */
.L_x_119:
[----:B------:R-:W-:Y:S05]  /*3810*/  BSYNC B1 ;  /* 0x0000000000017941 */ /* 0x000fea0003800000 */
.L_x_118:
[----:B------:R-:W-:Y:S01]  /*3820*/  @!P2 IMAD R129, R129, R154, R167 ;  /* 0x0000009a8181a224 */ /* 0x000fe200078e02a7 */
[----:B------:R-:W-:Y:S04]  /*3830*/  BSSY B1, `(.L_x_120) ;  /* 0x0000006000017945 */ /* 0x000fe80003800000 */
[----:B------:R0:W-:Y:S01]  /*3840*/  @!P2 STG.E.U8 desc[UR36][R158.64+0x51], R129 ;  /* 0x000051819e00a986 */ /* 0x0001e2000c101124 */
[----:B------:R-:W-:Y:S05]  /*3850*/  @P3 BRA `(.L_x_121) ;  /* 0x00000000000c3947 */ /* 0x000fea0003800000 */
[----:B------:R-:W5:Y:S02]  /*3860*/  LDG.E.U8 R156, desc[UR36][R88.64+0x50] ;  /* 0x00005024589c7981 */ /* 0x000f64000c1e1100 */
[----:B-----5:R-:W-:-:S05]  /*3870*/  PRMT R22, R156, 0x8880, RZ ;  /* 0x000088809c167816 */ /* 0x020fca00000000ff */
[----:B------:R-:W-:-:S07]  /*3880*/  IMAD R167, R22, R155, RZ ;  /* 0x0000009b16a77224 */ /* 0x000fce00078e02ff */
.L_x_121:
[----:B------:R-:W-:Y:S05]  /*3890*/  BSYNC B1 ;  /* 0x0000000000017941 */ /* 0x000fea0003800000 */
.L_x_120:
[----:B--2---:R-:W-:Y:S01]  /*38a0*/  @!P3 IMAD R91, R130, R154, R167 ;  /* 0x0000009a825bb224 */ /* 0x004fe200078e02a7 */
[----:B------:R-:W-:Y:S04]  /*38b0*/  BSSY B1, `(.L_x_122) ;  /* 0x0000006000017945 */ /* 0x000fe80003800000 */
[----:B------:R2:W-:Y:S01]  /*38c0*/  @!P3 STG.E.U8 desc[UR36][R12.64+0x50], R91 ;  /* 0x0000505b0c00b986 */ /* 0x0005e2000c101124 */
[----:B------:R-:W-:Y:S05]  /*38d0*/  @P4 BRA `(.L_x_123) ;  /* 0x00000000000c4947 */ /* 0x000fea0003800000 */
[----:B------:R-:W5:Y:S02]  /*38e0*/  LDG.E.U8 R156, desc[UR36][R88.64+0x51] ;  /* 0x00005124589c7981 */ /* 0x000f64000c1e1100 */
[----:B-----5:R-:W-:-:S05]  /*38f0*/  PRMT R22, R156, 0x8880, RZ ;  /* 0x000088809c167816 */ /* 0x020fca00000000ff */
[----:B------:R-:W-:-:S07]  /*3900*/  IMAD R167, R22, R155, RZ ;  /* 0x0000009b16a77224 */ /* 0x000fce00078e02ff */
.L_x_123:
[----:B------:R-:W-:Y:S05]  /*3910*/  BSYNC B1 ;  /* 0x0000000000017941 */ /* 0x000fea0003800000 */
.L_x_122:
        /* <DEDUP_REMOVED lines=10> */
.L_x_125:
[----:B------:R-:W-:Y:S05]  /*39c0*/  BSYNC B1 ;  /* 0x0000000000017941 */ /* 0x000fea0003800000 */
.L_x_124:
[----:B--2---:R-:W-:Y:S01]  /*39d0*/  @!P2 IMAD R91, R132, R154, R167 ;  /* 0x0000009a845ba224 */ /* 0x004fe200078e02a7 */
[----:B------:R-:W-:Y:S04]  /*39e0*/  BSSY B1, `(.L_x_126) ;  /* 0x0000006000017945 */ /* 0x000fe80003800000 */
[----:B------:R2:W-:Y:S01]  /*39f0*/  @!P2 STG.E.U8 desc[UR36][R158.64+0x58], R91 ;  /* 0x0000585b9e00a986 */ /* 0x0005e2000c101124 */
[----:B------:R-:W-:Y:S05]  /*3a00*/  @P3 BRA `(.L_x_127) ;  /* 0x00000000000c3947 */ /* 0x000fea0003800000 */
[----:B------:R-:W5:Y:S02]  /*3a10*/  LDG.E.U8 R156, desc[UR36][R162.64+0x59] ;  /* 0x00005924a29c7981 */ /* 0x000f64000c1e1100 */
[----:B-----5:R-:W-:-:S05]  /*3a20*/  PRMT R22, R156, 0x8880, RZ ;  /* 0x000088809c167816 */ /* 0x020fca00000000ff */
[----:B------:R-:W-:-:S07]  /*3a30*/  IMAD R167, R22, R155, RZ ;  /* 0x0000009b16a77224 */ /* 0x000fce00078e02ff */
.L_x_127:
[----:B------:R-:W-:Y:S05]  /*3a40*/  BSYNC B1 ;  /* 0x0000000000017941 */ /* 0x000fea0003800000 */
.L_x_126:
[----:B------:R-:W-:Y:S01]  /*3a50*/  @!P3 IMAD R133, R133, R154, R167 ;  /* 0x0000009a8585b224 */ /* 0x000fe200078e02a7 */
[----:B------:R-:W-:Y:S04]  /*3a60*/  BSSY B1, `(.L_x_128) ;  /* 0x0000006000017945 */ /* 0x000fe80003800000 */
[----:B------:R0:W-:Y:S01]  /*3a70*/  @!P3 STG.E.U8 desc[UR36][R158.64+0x59], R133 ;  /* 0x000059859e00b986 */ /* 0x0001e2000c101124 */
[----:B------:R-:W-:Y:S05]  /*3a80*/  @P4 BRA `(.L_x_129) ;  /* 0x00000000000c4947 */ /* 0x000fea0003800000 */
[----:B------:R-:W5:Y:S02]  /*3a90*/  LDG.E.U8 R156, desc[UR36][R88.64+0x58] ;  /* 0x00005824589c7981 */ /* 0x000f64000c1e1100 */
[----:B-----5:R-:W-:-:S05]  /*3aa0*/  PRMT R22, R156, 0x8880, RZ ;  /* 0x000088809c167816 */ /* 0x020fca00000000ff */
[----:B------:R-:W-:-:S07]  /*3ab0*/  IMAD R167, R22, R155, RZ ;  /* 0x0000009b16a77224 */ /* 0x000fce00078e02ff */
.L_x_129:
[----:B------:R-:W-:Y:S05]  /*3ac0*/  BSYNC B1 ;  /* 0x0000000000017941 */ /* 0x000fea0003800000 */
.L_x_128:
        /* <DEDUP_REMOVED lines=10> */
.L_x_131:
[----:B------:R-:W-:Y:S05]  /*3b70*/  BSYNC B1 ;  /* 0x0000000000017941 */ /* 0x000fea0003800000 */
.L_x_130:
[----:B------:R-:W-:Y:S01]  /*3b80*/  @!P2 IMAD R135, R135, R154, R167 ;  /* 0x0000009a8787a224 */ /* 0x000fe200078e02a7 */
[----:B------:R-:W-:Y:S04]  /*3b90*/  BSSY B1, `(.L_x_132) ;  /* 0x0000006000017945 */ /* 0x000fe80003800000 */
[----:B------:R0:W-:Y:S01]  /*3ba0*/  @!P2 STG.E.U8 desc[UR36][R12.64+0x59], R135 ;  /* 0x000059870c00a986 */ /* 0x0001e2000c101124 */
[----:B------:R-:W-:Y:S05]  /*3bb0*/  @P3 BRA `(.L_x_133) ;  /* 0x00000000000c3947 */ /* 0x000fea0003800000 */
[----:B------:R-:W5:Y:S02]  /*3bc0*/  LDG.E.U8 R156, desc[UR36][R162.64+0x60] ;  /* 0x00006024a29c7981 */ /* 0x000f64000c1e1100 */
[----:B-----5:R-:W-:-:S05]  /*3bd0*/  PRMT R22, R156, 0x8880, RZ ;  /* 0x000088809c167816 */ /* 0x020fca00000000ff */
[----:B------:R-:W-:-:S07]  /*3be0*/  IMAD R167, R22, R155, RZ ;  /* 0x0000009b16a77224 */ /* 0x000fce00078e02ff */
.L_x_133:
[----:B------:R-:W-:Y:S05]  /*3bf0*/  BSYNC B1 ;  /* 0x0000000000017941 */ /* 0x000fea0003800000 */
.L_x_132:
[----:B--2---:R-:W-:Y:S01]  /*3c00*/  @!P3 IMAD R91, R136, R154, R167 ;  /* 0x0000009a885bb224 */ /* 0x004fe200078e02a7 */
[----:B------:R-:W-:Y:S04]  /*3c10*/  BSSY B1, `(.L_x_134) ;  /* 0x0000006000017945 */ /* 0x000fe80003800000 */
[----:B------:R2:W-:Y:S01]  /*3c20*/  @!P3 STG.E.U8 desc[UR36][R158.64+0x60], R91 ;  /* 0x0000605b9e00b986 */ /* 0x0005e2000c101124 */
[----:B------:R-:W-:Y:S05]  /*3c30*/  @P4 BRA `(.L_x_135) ;  /* 0x00000000000c4947 */ /* 0x000fea0003800000 */
[----:B------:R-:W5:Y:S02]  /*3c40*/  LDG.E.U8 R156, desc[UR36][R162.64+0x61] ;  /* 0x00006124a29c7981 */ /* 0x000f64000c1e1100 */
[----:B-----5:R-:W-:-:S05]  /*3c50*/  PRMT R22, R156, 0x8880, RZ ;  /* 0x000088809c167816 */ /* 0x020fca00000000ff */
[----:B------:R-:W-:-:S07]  /*3c60*/  IMAD R167, R22, R155, RZ ;  /* 0x0000009b16a77224 */ /* 0x000fce00078e02ff */
.L_x_135:
[----:B------:R-:W-:Y:S05]  /*3c70*/  BSYNC B1 ;  /* 0x0000000000017941 */ /* 0x000fea0003800000 */
.L_x_134:
        /* <DEDUP_REMOVED lines=10> */
.L_x_137:
[----:B------:R-:W-:Y:S05]  /*3d20*/  BSYNC B1 ;  /* 0x0000000000017941 */ /* 0x000fea0003800000 */
.L_x_136:
[----:B--2---:R-:W-:Y:S01]  /*3d30*/  @!P2 IMAD R91, R138, R154, R167 ;  /* 0x0000009a8a5ba224 */ /* 0x004fe200078e02a7 */
[----:B------:R-:W-:Y:S04]  /*3d40*/  BSSY B1, `(.L_x_138) ;  /* 0x0000006000017945 */ /* 0x000fe80003800000 */
[----:B------:R2:W-:Y:S01]  /*3d50*/  @!P2 STG.E.U8 desc[UR36][R12.64+0x60], R91 ;  /* 0x0000605b0c00a986 */ /* 0x0005e2000c101124 */
[----:B------:R-:W-:Y:S05]  /*3d60*/  @P3 BRA `(.L_x_139) ;  /* 0x00000000000c3947 */ /* 0x000fea0003800000 */
[----:B------:R-:W5:Y:S02]  /*3d70*/  LDG.E.U8 R156, desc[UR36][R88.64+0x61] ;  /* 0x00006124589c7981 */ /* 0x000f64000c1e1100 */
[----:B-----5:R-:W-:-:S05]  /*3d80*/  PRMT R22, R156, 0x8880, RZ ;  /* 0x000088809c167816 */ /* 0x020fca00000000ff */
[----:B------:R-:W-:-:S07]  /*3d90*/  IMAD R167, R22, R155, RZ ;  /* 0x0000009b16a77224 */ /* 0x000fce00078e02ff */
.L_x_139:
[----:B------:R-:W-:Y:S05]  /*3da0*/  BSYNC B1 ;  /* 0x0000000000017941 */ /* 0x000fea0003800000 */
.L_x_138:
[----:B------:R-:W-:Y:S01]  /*3db0*/  @!P3 IMAD R139, R139, R154, R167 ;  /* 0x0000009a8b8bb224 */ /* 0x000fe200078e02a7 */
[----:B------:R-:W-:Y:S04]  /*3dc0*/  BSSY B1, `(.L_x_140) ;  /* 0x0000006000017945 */ /* 0x000fe80003800000 */
[----:B------:R0:W-:Y:S01]  /*3dd0*/  @!P3 STG.E.U8 desc[UR36][R12.64+0x61], R139 ;  /* 0x0000618b0c00b986 */ /* 0x0001e2000c101124 */
[----:B------:R-:W-:Y:S05]  /*3de0*/  @P4 BRA `(.L_x_141) ;  /* 0x00000000000c4947 */ /* 0x000fea0003800000 */
[----:B------:R-:W5:Y:S02]  /*3df0*/  LDG.E.U8 R156, desc[UR36][R162.64+0x68] ;  /* 0x00006824a29c7981 */ /* 0x000f64000c1e1100 */
[----:B-----5:R-:W-:-:S05]  /*3e00*/  PRMT R22, R156, 0x8880, RZ ;  /* 0x000088809c167816 */ /* 0x020fca00000000ff */
[----:B------:R-:W-:-:S07]  /*3e10*/  IMAD R167, R22, R155, RZ ;  /* 0x0000009b16a77224 */ /* 0x000fce00078e02ff */
.L_x_141:
[----:B------:R-:W-:Y:S05]  /*3e20*/  BSYNC B1 ;  /* 0x0000000000017941 */ /* 0x000fea0003800000 */
.L_x_140:
        /* <DEDUP_REMOVED lines=10> */
.L_x_143:
[----:B------:R-:W-:Y:S05]  /*3ed0*/  BSYNC B1 ;  /* 0x0000000000017941 */ /* 0x000fea0003800000 */
.L_x_142:
[----:B------:R-:W-:Y:S01]  /*3ee0*/  @!P2 IMAD R141, R141, R154, R167 ;  /* 0x0000009a8d8da224 */ /* 0x000fe200078e02a7 */
[----:B------:R-:W-:Y:S04]  /*3ef0*/  BSSY B1, `(.L_x_144) ;  /* 0x0000006000017945 */ /* 0x000fe80003800000 */
[----:B------:R0:W-:Y:S01]  /*3f00*/  @!P2 STG.E.U8 desc[UR36][R158.64+0x69], R141 ;  /* 0x0000698d9e00a986 */ /* 0x0001e2000c101124 */
[----:B------:R-:W-:Y:S05]  /*3f10*/  @P3 BRA `(.L_x_145) ;  /* 0x00000000000c3947 */ /* 0x000fea0003800000 */
[----:B------:R-:W5:Y:S02]  /*3f20*/  LDG.E.U8 R156, desc[UR36][R88.64+0x68] ;  /* 0x00006824589c7981 */ /* 0x000f64000c1e1100 */
[----:B-----5:R-:W-:-:S05]  /*3f30*/  PRMT R22, R156, 0x8880, RZ ;  /* 0x000088809c167816 */ /* 0x020fca00000000ff */
[----:B------:R-:W-:-:S07]  /*3f40*/  IMAD R167, R22, R155, RZ ;  /* 0x0000009b16a77224 */ /* 0x000fce00078e02ff */
.L_x_145:
[----:B------:R-:W-:Y:S05]  /*3f50*/  BSYNC B1 ;  /* 0x0000000000017941 */ /* 0x000fea0003800000 */
.L_x_144:
[----:B--2---:R-:W-:Y:S01]  /*3f60*/  @!P3 IMAD R91, R142, R154, R167 ;  /* 0x0000009a8e5bb224 */ /* 0x004fe200078e02a7 */
[----:B------:R-:W-:Y:S04]  /*3f70*/  BSSY B1, `(.L_x_146) ;  /* 0x0000006000017945 */ /* 0x000fe80003800000 */
[----:B------:R2:W-:Y:S01]  /*3f80*/  @!P3 STG.E.U8 desc[UR36][R12.64+0x68], R91 ;  /* 0x0000685b0c00b986 */ /* 0x0005e2000c101124 */
[----:B------:R-:W-:Y:S05]  /*3f90*/  @P4 BRA `(.L_x_147) ;  /* 0x00000000000c4947 */ /* 0x000fea0003800000 */
[----:B------:R-:W5:Y:S02]  /*3fa0*/  LDG.E.U8 R156, desc[UR36][R88.64+0x69] ;  /* 0x00006924589c7981 */ /* 0x000f64000c1e1100 */
[----:B-----5:R-:W-:-:S05]  /*3fb0*/  PRMT R22, R156, 0x8880, RZ ;  /* 0x000088809c167816 */ /* 0x020fca00000000ff */
[----:B------:R-:W-:-:S07]  /*3fc0*/  IMAD R167, R22, R155, RZ ;  /* 0x0000009b16a77224 */ /* 0x000fce00078e02ff */
.L_x_147:
[----:B------:R-:W-:Y:S05]  /*3fd0*/  BSYNC B1 ;  /* 0x0000000000017941 */ /* 0x000fea0003800000 */
.L_x_146:
        /* <DEDUP_REMOVED lines=10> */
.L_x_149:
[----:B------:R-:W-:Y:S05]  /*4080*/  BSYNC B1 ;  /* 0x0000000000017941 */ /* 0x000fea0003800000 */
.L_x_148:
[----:B--2---:R-:W-:Y:S01]  /*4090*/  @!P2 IMAD R91, R144, R154, R167 ;  /* 0x0000009a905ba224 */ /* 0x004fe200078e02a7 */
[----:B------:R-:W-:Y:S04]  /*40a0*/  BSSY B1, `(.L_x_150) ;  /* 0x0000006000017945 */ /* 0x000fe80003800000 */
[----:B------:R2:W-:Y:S01]  /*40b0*/  @!P2 STG.E.U8 desc[UR36][R158.64+0x70], R91 ;  /* 0x0000705b9e00a986 */ /* 0x0005e2000c101124 */
[----:B------:R-:W-:Y:S05]  /*40c0*/  @P3 BRA `(.L_x_151) ;  /* 0x00000000000c3947 */ /* 0x000fea0003800000 */
[----:B------:R-:W5:Y:S02]  /*40d0*/  LDG.E.U8 R156, desc[UR36][R162.64+0x71] ;  /* 0x00007124a29c7981 */ /* 0x000f64000c1e1100 */
[----:B-----5:R-:W-:-:S05]  /*40e0*/  PRMT R22, R156, 0x8880, RZ ;  /* 0x000088809c167816 */ /* 0x020fca00000000ff */
[----:B------:R-:W-:-:S07]  /*40f0*/  IMAD R167, R22, R155, RZ ;  /* 0x0000009b16a77224 */ /* 0x000fce00078e02ff */
.L_x_151:
[----:B------:R-:W-:Y:S05]  /*4100*/  BSYNC B1 ;  /* 0x0000000000017941 */ /* 0x000fea0003800000 */
.L_x_150:
[----:B------:R-:W-:Y:S01]  /*4110*/  @!P3 IMAD R145, R145, R154, R167 ;  /* 0x0000009a9191b224 */ /* 0x000fe200078e02a7 */
[----:B------:R-:W-:Y:S04]  /*4120*/  BSSY B1, `(.L_x_152) ;  /* 0x0000006000017945 */ /* 0x000fe80003800000 */
[----:B------:R0:W-:Y:S01]  /*4130*/  @!P3 STG.E.U8 desc[UR36][R158.64+0x71], R145 ;  /* 0x000071919e00b986 */ /* 0x0001e2000c101124 */
[----:B------:R-:W-:Y:S05]  /*4140*/  @P4 BRA `(.L_x_153) ;  /* 0x00000000000c4947 */ /* 0x000fea0003800000 */
[----:B------:R-:W5:Y:S02]  /*4150*/  LDG.E.U8 R156, desc[UR36][R88.64+0x70] ;  /* 0x00007024589c7981 */ /* 0x000f64000c1e1100 */
[----:B-----5:R-:W-:-:S05]  /*4160*/  PRMT R22, R156, 0x8880, RZ ;  /* 0x000088809c167816 */ /* 0x020fca00000000ff */
[----:B------:R-:W-:-:S07]  /*4170*/  IMAD R167, R22, R155, RZ ;  /* 0x0000009b16a77224 */ /* 0x000fce00078e02ff */
.L_x_153:
[----:B------:R-:W-:Y:S05]  /*4180*/  BSYNC B1 ;  /* 0x0000000000017941 */ /* 0x000fea0003800000 */
.L_x_152:
[----:B------:R-:W-:Y:S01]  /*4190*/  ISETP.LT.OR P2, PT, R164, 0x72, !P0 ;  /* 0x00000072a400780c */ /* 0x000fe20004741670 */
[----:B--2---:R-:W-:Y:S01]  /*41a0*/  @!P4 IMAD R91, R146, R154, R167 ;  /* 0x0000009a925bc224 */ /* 0x004fe200078e02a7 */
[----:B------:R-:W-:Y:S01]  /*41b0*/  BSSY B1, `(.L_x_154) ;  /* 0x0000009000017945 */ /* 0x000fe20003800000 */
[----:B------:R-:W-:-:S03]  /*41c0*/  IADD3 R165, P3, R165, 0x80, RZ ;  /* 0x00000080a5a57810 */ /* 0x000fc60007f7e0ff */
[----:B------:R2:W-:Y:S01]  /*41d0*/  @!P4 STG.E.U8 desc[UR36][R12.64+0x70], R91 ;  /* 0x0000705b0c00c986 */ /* 0x0005e2000c101124 */
[C---:B------:R-:W-:Y:S02]  /*41e0*/  ISETP.LT.OR P4, PT, R164.reuse, 0x79, !P1 ;  /* 0x00000079a400780c */ /* 0x040fe40004f81670 */
[----:B------:R-:W-:-:S04]  /*41f0*/  ISETP.LT.OR P1, PT, R164, 0x7a, !P1 ;  /* 0x0000007aa400780c */ /* 0x000fc80004f21670 */
[----:B------:R-:W-:Y:S09]  /*4200*/  @P2 BRA `(.L_x_155) ;  /* 0x00000000000c2947 */ /* 0x000ff20003800000 */
[----:B------:R-:W5:Y:S02]  /*4210*/  LDG.E.U8 R156, desc[UR36][R88.64+0x71] ;  /* 0x00007124589c7981 */ /* 0x000f64000c1e1100 */
[----:B-----5:R-:W-:-:S05]  /*4220*/  PRMT R22, R156, 0x8880, RZ ;  /* 0x000088809c167816 */ /* 0x020fca00000000ff */
[----:B------:R-:W-:-:S07]  /*4230*/  IMAD R167, R22, R155, RZ ;  /* 0x0000009b16a77224 */ /* 0x000fce00078e02ff */
.L_x_155:
[----:B------:R-:W-:Y:S05]  /*4240*/  BSYNC B1 ;  /* 0x0000000000017941 */ /* 0x000fea0003800000 */
.L_x_154:
[----:B------:R-:W-:Y:S01]  /*4250*/  @!P2 IMAD R147, R147, R154, R167 ;  /* 0x0000009a9393a224 */ /* 0x000fe200078e02a7 */
[----:B------:R-:W-:Y:S04]  /*4260*/  BSSY B1, `(.L_x_156) ;  /* 0x0000006000017945 */ /* 0x000fe80003800000 */
[----:B------:R0:W-:Y:S01]  /*4270*/  @!P2 STG.E.U8 desc[UR36][R12.64+0x71], R147 ;  /* 0x000071930c00a986 */ /* 0x0001e2000c101124 */
[----:B------:R-:W-:Y:S05]  /*4280*/  @P4 BRA `(.L_x_157) ;  /* 0x00000000000c4947 */ /* 0x000fea0003800000 */
[----:B------:R-:W5:Y:S02]  /*4290*/  LDG.E.U8 R156, desc[UR36][R162.64+0x78] ;  /* 0x00007824a29c7981 */ /* 0x000f64000c1e1100 */
[----:B-----5:R-:W-:-:S05]  /*42a0*/  PRMT R22, R156, 0x8880, RZ ;  /* 0x000088809c167816 */ /* 0x020fca00000000ff */
[----:B------:R-:W-:-:S07]  /*42b0*/  IMAD R167, R22, R155, RZ ;  /* 0x0000009b16a77224 */ /* 0x000fce00078e02ff */
.L_x_157:
[----:B------:R-:W-:Y:S05]  /*42c0*/  BSYNC B1 ;  /* 0x0000000000017941 */ /* 0x000fea0003800000 */
.L_x_156:
[----:B--2---:R-:W-:Y:S01]  /*42d0*/  @!P4 IMAD R91, R148, R154, R167 ;  /* 0x0000009a945bc224 */ /* 0x004fe200078e02a7 */
[----:B------:R-:W-:Y:S04]  /*42e0*/  BSSY B1, `(.L_x_158) ;  /* 0x0000006000017945 */ /* 0x000fe80003800000 */
[----:B------:R2:W-:Y:S01]  /*42f0*/  @!P4 STG.E.U8 desc[UR36][R158.64+0x78], R91 ;  /* 0x0000785b9e00c986 */ /* 0x0005e2000c101124 */
[----:B------:R-:W-:Y:S05]  /*4300*/  @P1 BRA `(.L_x_159) ;  /* 0x00000000000c1947 */ /* 0x000fea0003800000 */
[----:B------:R-:W5:Y:S02]  /*4310*/  LDG.E.U8 R156, desc[UR36][R162.64+0x79] ;  /* 0x00007924a29c7981 */ /* 0x000f64000c1e1100 */
[----:B-----5:R-:W-:-:S05]  /*4320*/  PRMT R22, R156, 0x8880, RZ ;  /* 0x000088809c167816 */ /* 0x020fca00000000ff */
[----:B------:R-:W-:-:S07]  /*4330*/  IMAD R167, R22, R155, RZ ;  /* 0x0000009b16a77224 */ /* 0x000fce00078e02ff */
.L_x_159:
[----:B------:R-:W-:Y:S05]  /*4340*/  BSYNC B1 ;  /* 0x0000000000017941 */ /* 0x000fea0003800000 */
.L_x_158:
[----:B------:R-:W-:Y:S01]  /*4350*/  IMAD.X R5, RZ, RZ, R5, P3 ;  /* 0x000000ffff057224 */ /* 0x000fe200018e0605 */
[C---:B------:R-:W-:Y:S01]  /*4360*/  ISETP.LT.OR P3, PT, R164.reuse, 0x79, !P0 ;  /* 0x00000079a400780c */ /* 0x040fe20004761670 */
[----:B------:R-:W-:Y:S01]  /*4370*/  @!P1 IMAD R149, R149, R154, R167 ;  /* 0x0000009a95959224 */ /* 0x000fe200078e02a7 */
[----:B------:R-:W-:Y:S01]  /*4380*/  ISETP.GE.AND P2, PT, R3, 0x81, PT ;  /* 0x000000810300780c */ /* 0x000fe20003f46270 */
[-C--:B--2---:R-:W-:Y:S01]  /*4390*/  IMAD.WIDE.U32 R90, R165, R14.reuse, R152 ;  /* 0x0000000ea55a7225 */ /* 0x084fe200078e0098 */
[----:B------:R-:W-:Y:S01]  /*43a0*/  BSSY B1, `(.L_x_160) ;  /* 0x000000b000017945 */ /* 0x000fe20003800000 */
[C---:B------:R-:W-:Y:S01]  /*43b0*/  ISETP.LT.OR P0, PT, R164.reuse, 0x7a, !P0 ;  /* 0x0000007aa400780c */ /* 0x040fe20004701670 */
[----:B------:R2:W-:Y:S01]  /*43c0*/  @!P1 STG.E.U8 desc[UR36][R158.64+0x79], R149 ;  /* 0x000079959e009986 */ /* 0x0005e2000c101124 */
[----:B------:R-:W-:Y:S01]  /*43d0*/  IMAD R22, R5, R14, RZ ;  /* 0x0000000e05167224 */ /* 0x000fe200078e02ff */
[----:B------:R-:W-:Y:S02]  /*43e0*/  ISETP.LT.OR P1, PT, R164, 0x1, !P2 ;  /* 0x00000001a400780c */ /* 0x000fe40005721670 */
[----:B------:R-:W-:Y:S01]  /*43f0*/  IADD3 R4, P4, R90, R10, RZ ;  /* 0x0000000a5a047210 */ /* 0x000fe20007f9e0ff */
[----:B---3--:R-:W-:-:S02]  /*4400*/  IMAD R93, R165, R15, R22 ;  /* 0x0000000fa55d7224 */ /* 0x008fc400078e0216 */
[----:B------:R-:W-:Y:S10]  /*4410*/  @P3 BRA `(.L_x_161) ;  /* 0x00000000000c3947 */ /* 0x000ff40003800000 */
[----:B------:R-:W3:Y:S02]  /*4420*/  LDG.E.U8 R156, desc[UR36][R88.64+0x78] ;  /* 0x00007824589c7981 */ /* 0x000ee4000c1e1100 */
[----:B---3--:R-:W-:-:S05]  /*4430*/  PRMT R22, R156, 0x8880, RZ ;  /* 0x000088809c167816 */ /* 0x008fca00000000ff */
[----:B------:R-:W-:-:S07]  /*4440*/  IMAD R167, R22, R155, RZ ;  /* 0x0000009b16a77224 */ /* 0x000fce00078e02ff */
.L_x_161:
[----:B------:R-:W-:Y:S05]  /*4450*/  BSYNC B1 ;  /* 0x0000000000017941 */ /* 0x000fea0003800000 */
.L_x_160:
[----:B------:R-:W-:Y:S01]  /*4460*/  @!P3 IMAD R15, R150, R154, R167 ;  /* 0x0000009a960fb224 */ /* 0x000fe200078e02a7 */
[----:B------:R-:W-:Y:S01]  /*4470*/  BSSY B1, `(.L_x_162) ;  /* 0x0000007000017945 */ /* 0x000fe20003800000 */
[----:B------:R-:W-:-:S03]  /*4480*/  IADD3.X R5, R11, R91, R93, P4, !PT ;  /* 0x0000005b0b057210 */ /* 0x000fc600027fe45d */
[----:B------:R3:W-:Y:S01]  /*4490*/  @!P3 STG.E.U8 desc[UR36][R12.64+0x78], R15 ;  /* 0x0000780f0c00b986 */ /* 0x0007e2000c101124 */
[----:B------:R-:W-:Y:S05]  /*44a0*/  @P0 BRA `(.L_x_163) ;  /* 0x00000000000c0947 */ /* 0x000fea0003800000 */
[----:B------:R-:W5:Y:S02]  /*44b0*/  LDG.E.U8 R156, desc[UR36][R88.64+0x79] ;  /* 0x00007924589c7981 */ /* 0x000f64000c1e1100 */
[----:B-----5:R-:W-:-:S05]  /*44c0*/  PRMT R22, R156, 0x8880, RZ ;  /* 0x000088809c167816 */ /* 0x020fca00000000ff */
[----:B------:R-:W-:-:S07]  /*44d0*/  IMAD R167, R22, R155, RZ ;  /* 0x0000009b16a77224 */ /* 0x000fce00078e02ff */
.L_x_163:
[----:B------:R-:W-:Y:S05]  /*44e0*/  BSYNC B1 ;  /* 0x0000000000017941 */ /* 0x000fea0003800000 */
.L_x_162:
[----:B------:R-:W-:Y:S01]  /*44f0*/  @!P0 IMAD R151, R151, R154, R167 ;  /* 0x0000009a97978224 */ /* 0x000fe200078e02a7 */
[----:B------:R-:W-:Y:S04]  /*4500*/  BSSY B1, `(.L_x_164) ;  /* 0x0000006000017945 */ /* 0x000fe80003800000 */
[----:B------:R0:W-:Y:S01]  /*4510*/  @!P0 STG.E.U8 desc[UR36][R12.64+0x79], R151 ;  /* 0x000079970c008986 */ /* 0x0001e2000c101124 */
[----:B------:R-:W-:Y:S05]  /*4520*/  @P1 BRA `(.L_x_165) ;  /* 0x00000000000c1947 */ /* 0x000fea0003800000 */
[----:B------:R-:W0:Y:S02]  /*4530*/  LDG.E.U8 R156, desc[UR36][R4.64] ;  /* 0x00000024049c7981 */ /* 0x000e24000c1e1100 */
[----:B01-34-:R-:W-:-:S05]  /*4540*/  PRMT R12, R156, 0x8880, RZ ;  /* 0x000088809c0c7816 */ /* 0x01bfca00000000ff */
[----:B------:R-:W-:-:S07]  /*4550*/  IMAD R167, R12, R155, RZ ;  /* 0x0000009b0ca77224 */ /* 0x000fce00078e02ff */
.L_x_165:
[----:B------:R-:W-:Y:S05]  /*4560*/  BSYNC B1 ;  /* 0x0000000000017941 */ /* 0x000fea0003800000 */
.L_x_164:
[----:B01-34-:R-:W-:Y:S01]  /*4570*/  @!P1 IMAD R13, R24, R154, R167 ;  /* 0x0000009a180d9224 */ /* 0x01bfe200078e02a7 */
[----:B------:R-:W-:Y:S01]  /*4580*/  BSSY B1, `(.L_x_166) ;  /* 0x000000b000017945 */ /* 0x000fe20003800000 */
[----:B------:R-:W-:Y:S01]  /*4590*/  IMAD.WIDE.U32 R14, R165, R14, R160 ;  /* 0x0000000ea50e7225 */ /* 0x000fe200078e00a0 */
[----:B------:R-:W-:Y:S02]  /*45a0*/  ISETP.GE.AND P0, PT, R3, 0x89, PT ;  /* 0x000000890300780c */ /* 0x000fe40003f06270 */
[----:B------:R0:W-:Y:S01]  /*45b0*/  @!P1 STG.E.U8 desc[UR36][R6.64], R13 ;  /* 0x0000000d06009986 */ /* 0x0001e2000c101124 */
[----:B------:R-:W-:Y:S02]  /*45c0*/  ISETP.LT.OR P1, PT, R164, 0x2, !P2 ;  /* 0x00000002a400780c */ /* 0x000fe40005721670 */
[----:B------:R-:W-:Y:S01]  /*45d0*/  IADD3 R10, P3, P4, R20, R10, R14 ;  /* 0x0000000a140a7210 */ /* 0x000fe20007c7e00e */
[----:B------:R-:W-:-:S10]  /*45e0*/  IMAD.IADD R14, R93, 0x1, R15 ;  /* 0x000000015d0e7824 */ /* 0x000fd400078e020f */
[----:B0-----:R-:W-:Y:S05]  /*45f0*/  @P1 BRA `(.L_x_167) ;  /* 0x00000000000c1947 */ /* 0x001fea0003800000 */
[----:B------:R-:W3:Y:S02]  /*4600*/  LDG.E.U8 R156, desc[UR36][R4.64+0x1] ;  /* 0x00000124049c7981 */ /* 0x000ee4000c1e1100 */
[----:B---3--:R-:W-:-:S05]  /*4610*/  PRMT R12, R156, 0x8880, RZ ;  /* 0x000088809c0c7816 */ /* 0x008fca00000000ff */
[----:B------:R-:W-:-:S07]  /*4620*/  IMAD R167, R12, R155, RZ ;  /* 0x0000009b0ca77224 */ /* 0x000fce00078e02ff */
.L_x_167:
[----:B------:R-:W-:Y:S05]  /*4630*/  BSYNC B1 ;  /* 0x0000000000017941 */ /* 0x000fea0003800000 */
.L_x_166:
[----:B------:R-:W-:Y:S01]  /*4640*/  IADD3.X R11, R153, R11, R14, P3, P4 ;  /* 0x0000000b990b7210 */ /* 0x000fe20001fe840e */
[----:B------:R-:W-:Y:S01]  /*4650*/  @!P1 IMAD R25, R25, R154, R167 ;  /* 0x0000009a19199224 */ /* 0x000fe200078e02a7 */
[C---:B------:R-:W-:Y:S01]  /*4660*/  ISETP.LT.OR P3, PT, R164.reuse, 0x1, !P0 ;  /* 0x00000001a400780c */ /* 0x040fe20004761670 */
[----:B------:R-:W-:Y:S01]  /*4670*/  BSSY B1, `(.L_x_168) ;  /* 0x0000008000017945 */ /* 0x000fe20003800000 */
[C---:B------:R-:W-:Y:S02]  /*4680*/  ISETP.LT.OR P4, PT, R164.reuse, 0x9, !P2 ;  /* 0x00000009a400780c */ /* 0x040fe40005781670 */
[----:B------:R0:W-:Y:S01]  /*4690*/  @!P1 STG.E.U8 desc[UR36][R6.64+0x1], R25 ;  /* 0x0000011906009986 */ /* 0x0001e2000c101124 */
[----:B------:R-:W-:-:S08]  /*46a0*/  ISETP.LT.OR P1, PT, R164, 0x2, !P0 ;  /* 0x00000002a400780c */ /* 0x000fd00004721670 */
[----:B------:R-:W-:Y:S05]  /*46b0*/  @P3 BRA `(.L_x_169) ;  /* 0x00000000000c3947 */ /* 0x000fea0003800000 */
[----:B------:R-:W3:Y:S02]  /*46c0*/  LDG.E.U8 R156, desc[UR36][R10.64] ;  /* 0x000000240a9c7981 */ /* 0x000ee4000c1e1100 */
[----:B---3--:R-:W-:-:S05]  /*46d0*/  PRMT R12, R156, 0x8880, RZ ;  /* 0x000088809c0c7816 */ /* 0x008fca00000000ff */
[----:B------:R-:W-:-:S07]  /*46e0*/  IMAD R167, R12, R155, RZ ;  /* 0x0000009b0ca77224 */ /* 0x000fce00078e02ff */
.L_x_169:
[----:B------:R-:W-:Y:S05]  /*46f0*/  BSYNC B1 ;  /* 0x0000000000017941 */ /* 0x000fea0003800000 */
.L_x_168:
[----:B------:R-:W-:Y:S01]  /*4700*/  @!P3 IMAD R3, R26, R154, R167 ;  /* 0x0000009a1a03b224 */ /* 0x000fe200078e02a7 */
[----:B------:R-:W-:Y:S04]  /*4710*/  BSSY B1, `(.L_x_170) ;  /* 0x0000006000017945 */ /* 0x000fe80003800000 */
[----:B------:R1:W-:Y:S01]  /*4720*/  @!P3 STG.E.U8 desc[UR36][R8.64], R3 ;  /* 0x000000030800b986 */ /* 0x0003e2000c101124 */
[----:B------:R-:W-:Y:S05]  /*4730*/  @P1 BRA `(.L_x_171) ;  /* 0x00000000000c1947 */ /* 0x000fea0003800000 */
[----:B------:R-:W3:Y:S02]  /*4740*/  LDG.E.U8 R156, desc[UR36][R10.64+0x1] ;  /* 0x000001240a9c7981 */ /* 0x000ee4000c1e1100 */
[----:B---3--:R-:W-:-:S05]  /*4750*/  PRMT R12, R156, 0x8880, RZ ;  /* 0x000088809c0c7816 */ /* 0x008fca00000000ff */
[----:B------:R-:W-:-:S07]  /*4760*/  IMAD R167, R12, R155, RZ ;  /* 0x0000009b0ca77224 */ /* 0x000fce00078e02ff */
.L_x_171:
[----:B------:R-:W-:Y:S05]  /*4770*/  BSYNC B1 ;  /* 0x0000000000017941 */ /* 0x000fea0003800000 */
.L_x_170:
[----:B------:R-:W-:Y:S01]  /*4780*/  @!P1 IMAD R27, R27, R154, R167 ;  /* 0x0000009a1b1b9224 */ /* 0x000fe200078e02a7 */
[----:B------:R-:W-:Y:S04]  /*4790*/  BSSY B1, `(.L_x_172) ;  /* 0x0000006000017945 */ /* 0x000fe80003800000 */
[----:B------:R3:W-:Y:S01]  /*47a0*/  @!P1 STG.E.U8 desc[UR36][R8.64+0x1], R27 ;  /* 0x0000011b08009986 */ /* 0x0007e2000c101124 */
[----:B------:R-:W-:Y:S05]  /*47b0*/  @P4 BRA `(.L_x_173) ;  /* 0x00000000000c4947 */ /* 0x000fea0003800000 */
[----:B------:R-:W4:Y:S02]  /*47c0*/  LDG.E.U8 R156, desc[UR36][R4.64+0x8] ;  /* 0x00000824049c7981 */ /* 0x000f24000c1e1100 */
[----:B----4-:R-:W-:-:S05]  /*47d0*/  PRMT R12, R156, 0x8880, RZ ;  /* 0x000088809c0c7816 */ /* 0x010fca00000000ff */
[----:B------:R-:W-:-:S07]  /*47e0*/  IMAD R167, R12, R155, RZ ;  /* 0x0000009b0ca77224 */ /* 0x000fce00078e02ff */
.L_x_173:
[----:B------:R-:W-:Y:S05]  /*47f0*/  BSYNC B1 ;  /* 0x0000000000017941 */ /* 0x000fea0003800000 */
.L_x_172:
[----:B------:R-:W-:Y:S01]  /*4800*/  ISETP.LT.OR P1, PT, R164, 0xa, !P2 ;  /* 0x0000000aa400780c */ /* 0x000fe20005721670 */
[----:B-1----:R-:W-:Y:S01]  /*4810*/  @!P4 IMAD R3, R28, R154, R167 ;  /* 0x0000009a1c03c224 */ /* 0x002fe200078e02a7 */
[----:B------:R-:W-:Y:S01]  /*4820*/  BSSY B1, `(.L_x_174) ;  /* 0x0000008000017945 */ /* 0x000fe20003800000 */
[----:B------:R-:W-:-:S03]  /*4830*/  ISETP.LT.OR P3, PT, R164, 0x9, !P0 ;  /* 0x00000009a400780c */ /* 0x000fc60004761670 */
[----:B------:R1:W-:Y:S01]  /*4840*/  @!P4 STG.E.U8 desc[UR36][R6.64+0x8], R3 ;  /* 0x000008030600c986 */ /* 0x0003e2000c101124 */
[----:B------:R-:W-:-:S06]  /*4850*/  ISETP.LT.OR P4, PT, R164, 0xa, !P0 ;  /* 0x0000000aa400780c */ /* 0x000fcc0004781670 */
[----:B------:R-:W-:Y:S07]  /*4860*/  @P1 BRA `(.L_x_175) ;  /* 0x00000000000c1947 */ /* 0x000fee0003800000 */
[----:B------:R-:W4:Y:S02]  /*4870*/  LDG.E.U8 R156, desc[UR36][R4.64+0x9] ;  /* 0x00000924049c7981 */ /* 0x000f24000c1e1100 */
[----:B----4-:R-:W-:-:S05]  /*4880*/  PRMT R12, R156, 0x8880, RZ ;  /* 0x000088809c0c7816 */ /* 0x010fca00000000ff */
[----:B------:R-:W-:-:S07]  /*4890*/  IMAD R167, R12, R155, RZ ;  /* 0x0000009b0ca77224 */ /* 0x000fce00078e02ff */
.L_x_175:
[----:B------:R-:W-:Y:S05]  /*48a0*/  BSYNC B1 ;  /* 0x0000000000017941 */ /* 0x000fea0003800000 */
.L_x_174:
[----:B------:R-:W-:Y:S01]  /*48b0*/  @!P1 IMAD R29, R29, R154, R167 ;  /* 0x0000009a1d1d9224 */ /* 0x000fe200078e02a7 */
[----:B------:R-:W-:Y:S04]  /*48c0*/  BSSY B1, `(.L_x_176) ;  /* 0x0000006000017945 */ /* 0x000fe80003800000 */
[----:B------:R4:W-:Y:S01]  /*48d0*/  @!P1 STG.E.U8 desc[UR36][R6.64+0x9], R29 ;  /* 0x0000091d06009986 */ /* 0x0009e2000c101124 */
[----:B------:R-:W-:Y:S05]  /*48e0*/  @P3 BRA `(.L_x_177) ;  /* 0x00000000000c3947 */ /* 0x000fea0003800000 */
[----:B------:R-:W5:Y:S02]  /*48f0*/  LDG.E.U8 R156, desc[UR36][R10.64+0x8] ;  /* 0x000008240a9c7981 */ /* 0x000f64000c1e1100 */
[----:B-----5:R-:W-:-:S05]  /*4900*/  PRMT R12, R156, 0x8880, RZ ;  /* 0x000088809c0c7816 */ /* 0x020fca00000000ff */
[----:B------:R-:W-:-:S07]  /*4910*/  IMAD R167, R12, R155, RZ ;  /* 0x0000009b0ca77224 */ /* 0x000fce00078e02ff */
.L_x_177:
[----:B------:R-:W-:Y:S05]  /*4920*/  BSYNC B1 ;  /* 0x0000000000017941 */ /* 0x000fea0003800000 */
.L_x_176:
[----:B-1----:R-:W-:Y:S01]  /*4930*/  @!P3 IMAD R3, R30, R154, R167 ;  /* 0x0000009a1e03b224 */ /* 0x002fe200078e02a7 */
[----:B------:R-:W-:Y:S04]  /*4940*/  BSSY B1, `(.L_x_178) ;  /* 0x0000006000017945 */ /* 0x000fe80003800000 */
[----:B------:R1:W-:Y:S01]  /*4950*/  @!P3 STG.E.U8 desc[UR36][R8.64+0x8], R3 ;  /* 0x000008030800b986 */ /* 0x0003e2000c101124 */
[----:B------:R-:W-:Y:S05]  /*4960*/  @P4 BRA `(.L_x_179) ;  /* 0x00000000000c4947 */ /* 0x000fea0003800000 */
[----:B------:R-:W5:Y:S02]  /*4970*/  LDG.E.U8 R156, desc[UR36][R10.64+0x9] ;  /* 0x000009240a9c7981 */ /* 0x000f64000c1e1100 */
[----:B-----5:R-:W-:-:S05]  /*4980*/  PRMT R12, R156, 0x8880, RZ ;  /* 0x000088809c0c7816 */ /* 0x020fca00000000ff */
[----:B------:R-:W-:-:S07]  /*4990*/  IMAD R167, R12, R155, RZ ;  /* 0x0000009b0ca77224 */ /* 0x000fce00078e02ff */
.L_x_179:
[----:B------:R-:W-:Y:S05]  /*49a0*/  BSYNC B1 ;  /* 0x0000000000017941 */ /* 0x000fea0003800000 */
.L_x_178:
        /* <DEDUP_REMOVED lines=10> */
.L_x_181:
[----:B------:R-:W-:Y:S05]  /*4a50*/  BSYNC B1 ;  /* 0x0000000000017941 */ /* 0x000fea0003800000 */
.L_x_180:
[----:B-1----:R-:W-:Y:S01]  /*4a60*/  @!P1 IMAD R3, R32, R154, R167 ;  /* 0x0000009a20039224 */ /* 0x002fe200078e02a7 */
[----:B------:R-:W-:Y:S04]  /*4a70*/  BSSY B1, `(.L_x_182) ;  /* 0x0000006000017945 */ /* 0x000fe80003800000 */
[----:B------:R1:W-:Y:S01]  /*4a80*/  @!P1 STG.E.U8 desc[UR36][R6.64+0x10], R3 ;  /* 0x0000100306009986 */ /* 0x0003e2000c101124 */
[----:B------:R-:W-:Y:S05]  /*4a90*/  @P3 BRA `(.L_x_183) ;  /* 0x00000000000c3947 */ /* 0x000fea0003800000 */
[----:B------:R-:W5:Y:S02]  /*4aa0*/  LDG.E.U8 R156, desc[UR36][R4.64+0x11] ;  /* 0x00001124049c7981 */ /* 0x000f64000c1e1100 */
[----:B-----5:R-:W-:-:S05]  /*4ab0*/  PRMT R12, R156, 0x8880, RZ ;  /* 0x000088809c0c7816 */ /* 0x020fca00000000ff */
[----:B------:R-:W-:-:S07]  /*4ac0*/  IMAD R167, R12, R155, RZ ;  /* 0x0000009b0ca77224 */ /* 0x000fce00078e02ff */
.L_x_183:
[----:B------:R-:W-:Y:S05]  /*4ad0*/  BSYNC B1 ;  /* 0x0000000000017941 */ /* 0x000fea0003800000 */
.L_x_182:
[----:B------:R-:W-:Y:S01]  /*4ae0*/  @!P3 IMAD R33, R33, R154, R167 ;  /* 0x0000009a2121b224 */ /* 0x000fe200078e02a7 */
[----:B------:R-:W-:Y:S04]  /*4af0*/  BSSY B1, `(.L_x_184) ;  /* 0x0000006000017945 */ /* 0x000fe80003800000 */
[----:B------:R0:W-:Y:S01]  /*4b00*/  @!P3 STG.E.U8 desc[UR36][R6.64+0x11], R33 ;  /* 0x000011210600b986 */ /* 0x0001e2000c101124 */
[----:B------:R-:W-:Y:S05]  /*4b10*/  @P4 BRA `(.L_x_185) ;  /* 0x00000000000c4947 */ /* 0x000fea0003800000 */
[----:B------:R-:W5:Y:S02]  /*4b20*/  LDG.E.U8 R156, desc[UR36][R10.64+0x10] ;  /* 0x000010240a9c7981 */ /* 0x000f64000c1e1100 */
[----:B-----5:R-:W-:-:S05]  /*4b30*/  PRMT R12, R156, 0x8880, RZ ;  /* 0x000088809c0c7816 */ /* 0x020fca00000000ff */
[----:B------:R-:W-:-:S07]  /*4b40*/  IMAD R167, R12, R155, RZ ;  /* 0x0000009b0ca77224 */ /* 0x000fce00078e02ff */
.L_x_185:
[----:B------:R-:W-:Y:S05]  /*4b50*/  BSYNC B1 ;  /* 0x0000000000017941 */ /* 0x000fea0003800000 */
.L_x_184:
[----:B------:R-:W-:Y:S01]  /*4b60*/  ISETP.LT.OR P1, PT, R164, 0x12, !P0 ;  /* 0x00000012a400780c */ /* 0x000fe20004721670 */
[----:B-1----:R-:W-:Y:S01]  /*4b70*/  @!P4 IMAD R3, R34, R154, R167 ;  /* 0x0000009a2203c224 */ /* 0x002fe200078e02a7 */
        /* <DEDUP_REMOVED lines=8> */
.L_x_187:
[----:B------:R-:W-:Y:S05]  /*4c00*/  BSYNC B1 ;  /* 0x0000000000017941 */ /* 0x000fea0003800000 */
.L_x_186:
[----:B------:R-:W-:Y:S01]  /*4c10*/  @!P1 IMAD R35, R35, R154, R167 ;  /* 0x0000009a23239224 */ /* 0x000fe200078e02a7 */
[----:B------:R-:W-:Y:S04]  /*4c20*/  BSSY B1, `(.L_x_188) ;  /* 0x0000006000017945 */ /* 0x000fe80003800000 */
[----:B------:R0:W-:Y:S01]  /*4c30*/  @!P1 STG.E.U8 desc[UR36][R8.64+0x11], R35 ;  /* 0x0000112308009986 */ /* 0x0001e2000c101124 */
[----:B------:R-:W-:Y:S05]  /*4c40*/  @P3 BRA `(.L_x_189) ;  /* 0x00000000000c3947 */ /* 0x000fea0003800000 */
[----:B------:R-:W5:Y:S02]  /*4c50*/  LDG.E.U8 R156, desc[UR36][R4.64+0x18] ;  /* 0x00001824049c7981 */ /* 0x000f64000c1e1100 */
[----:B-----5:R-:W-:-:S05]  /*4c60*/  PRMT R12, R156, 0x8880, RZ ;  /* 0x000088809c0c7816 */ /* 0x020fca00000000ff */
[----:B------:R-:W-:-:S07]  /*4c70*/  IMAD R167, R12, R155, RZ ;  /* 0x0000009b0ca77224 */ /* 0x000fce00078e02ff */
.L_x_189:
[----:B------:R-:W-:Y:S05]  /*4c80*/  BSYNC B1 ;  /* 0x0000000000017941 */ /* 0x000fea0003800000 */
.L_x_188:
[----:B-1----:R-:W-:Y:S01]  /*4c90*/  @!P3 IMAD R3, R36, R154, R167 ;  /* 0x0000009a2403b224 */ /* 0x002fe200078e02a7 */
[----:B------:R-:W-:Y:S04]  /*4ca0*/  BSSY B1, `(.L_x_190) ;  /* 0x0000006000017945 */ /* 0x000fe80003800000 */
[----:B------:R1:W-:Y:S01]  /*4cb0*/  @!P3 STG.E.U8 desc[UR36][R6.64+0x18], R3 ;  /* 0x000018030600b986 */ /* 0x0003e2000c101124 */
[----:B------:R-:W-:Y:S05]  /*4cc0*/  @P4 BRA `(.L_x_191) ;  /* 0x00000000000c4947 */ /* 0x000fea0003800000 */
[----:B------:R-:W5:Y:S02]  /*4cd0*/  LDG.E.U8 R156, desc[UR36][R4.64+0x19] ;  /* 0x00001924049c7981 */ /* 0x000f64000c1e1100 */
[----:B-----5:R-:W-:-:S05]  /*4ce0*/  PRMT R12, R156, 0x8880, RZ ;  /* 0x000088809c0c7816 */ /* 0x020fca00000000ff */
[----:B------:R-:W-:-:S07]  /*4cf0*/  IMAD R167, R12, R155, RZ ;  /* 0x0000009b0ca77224 */ /* 0x000fce00078e02ff */
.L_x_191:
[----:B------:R-:W-:Y:S05]  /*4d00*/  BSYNC B1 ;  /* 0x0000000000017941 */ /* 0x000fea0003800000 */
.L_x_190:
        /* <DEDUP_REMOVED lines=10> */
.L_x_193:
[----:B------:R-:W-:Y:S05]  /*4db0*/  BSYNC B1 ;  /* 0x0000000000017941 */ /* 0x000fea0003800000 */
.L_x_192:
[----:B-1----:R-:W-:Y:S01]  /*4dc0*/  @!P1 IMAD R3, R38, R154, R167 ;  /* 0x0000009a26039224 */ /* 0x002fe200078e02a7 */
[----:B------:R-:W-:Y:S04]  /*4dd0*/  BSSY B1, `(.L_x_194) ;  /* 0x0000006000017945 */ /* 0x000fe80003800000 */
[----:B------:R1:W-:Y:S01]  /*4de0*/  @!P1 STG.E.U8 desc[UR36][R8.64+0x18], R3 ;  /* 0x0000180308009986 */ /* 0x0003e2000c101124 */
[----:B------:R-:W-:Y:S05]  /*4df0*/  @P3 BRA `(.L_x_195) ;  /* 0x00000000000c3947 */ /* 0x000fea0003800000 */
[----:B------:R-:W5:Y:S02]  /*4e00*/  LDG.E.U8 R156, desc[UR36][R10.64+0x19] ;  /* 0x000019240a9c7981 */ /* 0x000f64000c1e1100 */
[----:B-----5:R-:W-:-:S05]  /*4e10*/  PRMT R12, R156, 0x8880, RZ ;  /* 0x000088809c0c7816 */ /* 0x020fca00000000ff */
[----:B------:R-:W-:-:S07]  /*4e20*/  IMAD R167, R12, R155, RZ ;  /* 0x0000009b0ca77224 */ /* 0x000fce00078e02ff */
.L_x_195:
[----:B------:R-:W-:Y:S05]  /*4e30*/  BSYNC B1 ;  /* 0x0000000000017941 */ /* 0x000fea0003800000 */
.L_x_194:
[----:B------:R-:W-:Y:S01]  /*4e40*/  @!P3 IMAD R39, R39, R154, R167 ;  /* 0x0000009a2727b224 */ /* 0x000fe200078e02a7 */
[----:B------:R-:W-:Y:S04]  /*4e50*/  BSSY B1, `(.L_x_196) ;  /* 0x0000006000017945 */ /* 0x000fe80003800000 */
[----:B------:R0:W-:Y:S01]  /*4e60*/  @!P3 STG.E.U8 desc[UR36][R8.64+0x19], R39 ;  /* 0x000019270800b986 */ /* 0x0001e2000c101124 */
[----:B------:R-:W-:Y:S05]  /*4e70*/  @P4 BRA `(.L_x_197) ;  /* 0x00000000000c4947 */ /* 0x000fea0003800000 */
[----:B------:R-:W5:Y:S02]  /*4e80*/  LDG.E.U8 R156, desc[UR36][R4.64+0x20] ;  /* 0x00002024049c7981 */ /* 0x000f64000c1e1100 */
[----:B-----5:R-:W-:-:S05]  /*4e90*/  PRMT R12, R156, 0x8880, RZ ;  /* 0x000088809c0c7816 */ /* 0x020fca00000000ff */
[----:B------:R-:W-:-:S07]  /*4ea0*/  IMAD R167, R12, R155, RZ ;  /* 0x0000009b0ca77224 */ /* 0x000fce00078e02ff */
.L_x_197:
[----:B------:R-:W-:Y:S05]  /*4eb0*/  BSYNC B1 ;  /* 0x0000000000017941 */ /* 0x000fea0003800000 */
.L_x_196:
        /* <DEDUP_REMOVED lines=10> */
.L_x_199:
[----:B------:R-:W-:Y:S05]  /*4f60*/  BSYNC B1 ;  /* 0x0000000000017941 */ /* 0x000fea0003800000 */
.L_x_198:
[----:B------:R-:W-:Y:S01]  /*4f70*/  @!P1 IMAD R41, R41, R154, R167 ;  /* 0x0000009a29299224 */ /* 0x000fe200078e02a7 */
[----:B------:R-:W-:Y:S04]  /*4f80*/  BSSY B1, `(.L_x_200) ;  /* 0x0000006000017945 */ /* 0x000fe80003800000 */
[----:B------:R0:W-:Y:S01]  /*4f90*/  @!P1 STG.E.U8 desc[UR36][R6.64+0x21], R41 ;  /* 0x0000212906009986 */ /* 0x0001e2000c101124 */
[----:B------:R-:W-:Y:S05]  /*4fa0*/  @P3 BRA `(.L_x_201) ;  /* 0x00000000000c3947 */ /* 0x000fea0003800000 */
[----:B------:R-:W5:Y:S02]  /*4fb0*/  LDG.E.U8 R156, desc[UR36][R10.64+0x20] ;  /* 0x000020240a9c7981 */ /* 0x000f64000c1e1100 */
[----:B-----5:R-:W-:-:S05]  /*4fc0*/  PRMT R12, R156, 0x8880, RZ ;  /* 0x000088809c0c7816 */ /* 0x020fca00000000ff */
[----:B------:R-:W-:-:S07]  /*4fd0*/  IMAD R167, R12, R155, RZ ;  /* 0x0000009b0ca77224 */ /* 0x000fce00078e02ff */
.L_x_201:
[----:B------:R-:W-:Y:S05]  /*4fe0*/  BSYNC B1 ;  /* 0x0000000000017941 */ /* 0x000fea0003800000 */
.L_x_200:
[----:B-1----:R-:W-:Y:S01]  /*4ff0*/  @!P3 IMAD R3, R42, R154, R167 ;  /* 0x0000009a2a03b224 */ /* 0x002fe200078e02a7 */
[----:B------:R-:W-:Y:S04]  /*5000*/  BSSY B1, `(.L_x_202) ;  /* 0x0000006000017945 */ /* 0x000fe80003800000 */
[----:B------:R1:W-:Y:S01]  /*5010*/  @!P3 STG.E.U8 desc[UR36][R8.64+0x20], R3 ;  /* 0x000020030800b986 */ /* 0x0003e2000c101124 */
[----:B------:R-:W-:Y:S05]  /*5020*/  @P4 BRA `(.L_x_203) ;  /* 0x00000000000c4947 */ /* 0x000fea0003800000 */
[----:B------:R-:W5:Y:S02]  /*5030*/  LDG.E.U8 R156, desc[UR36][R10.64+0x21] ;  /* 0x000021240a9c7981 */ /* 0x000f64000c1e1100 */
[----:B-----5:R-:W-:-:S05]  /*5040*/  PRMT R12, R156, 0x8880, RZ ;  /* 0x000088809c0c7816 */ /* 0x020fca00000000ff */
[----:B------:R-:W-:-:S07]  /*5050*/  IMAD R167, R12, R155, RZ ;  /* 0x0000009b0ca77224 */ /* 0x000fce00078e02ff */
.L_x_203:
[----:B------:R-:W-:Y:S05]  /*5060*/  BSYNC B1 ;  /* 0x0000000000017941 */ /* 0x000fea0003800000 */
.L_x_202:
        /* <DEDUP_REMOVED lines=10> */
.L_x_205:
[----:B------:R-:W-:Y:S05]  /*5110*/  BSYNC B1 ;  /* 0x0000000000017941 */ /* 0x000fea0003800000 */
.L_x_204:
[----:B-1----:R-:W-:Y:S01]  /*5120*/  @!P1 IMAD R3, R44, R154, R167 ;  /* 0x0000009a2c039224 */ /* 0x002fe200078e02a7 */
[----:B------:R-:W-:Y:S04]  /*5130*/  BSSY B1, `(.L_x_206) ;  /* 0x0000006000017945 */ /* 0x000fe80003800000 */
[----:B------:R1:W-:Y:S01]  /*5140*/  @!P1 STG.E.U8 desc[UR36][R6.64+0x28], R3 ;  /* 0x0000280306009986 */ /* 0x0003e2000c101124 */
[----:B------:R-:W-:Y:S05]  /*5150*/  @P3 BRA `(.L_x_207) ;  /* 0x00000000000c3947 */ /* 0x000fea0003800000 */
[----:B------:R-:W5:Y:S02]  /*5160*/  LDG.E.U8 R156, desc[UR36][R4.64+0x29] ;  /* 0x00002924049c7981 */ /* 0x000f64000c1e1100 */
[----:B-----5:R-:W-:-:S05]  /*5170*/  PRMT R12, R156, 0x8880, RZ ;  /* 0x000088809c0c7816 */ /* 0x020fca00000000ff */
[----:B------:R-:W-:-:S07]  /*5180*/  IMAD R167, R12, R155, RZ ;  /* 0x0000009b0ca77224 */ /* 0x000fce00078e02ff */
.L_x_207:
[----:B------:R-:W-:Y:S05]  /*5190*/  BSYNC B1 ;  /* 0x0000000000017941 */ /* 0x000fea0003800000 */
.L_x_206:
[----:B------:R-:W-:Y:S01]  /*51a0*/  @!P3 IMAD R45, R45, R154, R167 ;  /* 0x0000009a2d2db224 */ /* 0x000fe200078e02a7 */
[----:B------:R-:W-:Y:S04]  /*51b0*/  BSSY B1, `(.L_x_208) ;  /* 0x0000006000017945 */ /* 0x000fe80003800000 */
[----:B------:R0:W-:Y:S01]  /*51c0*/  @!P3 STG.E.U8 desc[UR36][R6.64+0x29], R45 ;  /* 0x0000292d0600b986 */ /* 0x0001e2000c101124 */
[----:B------:R-:W-:Y:S05]  /*51d0*/  @P4 BRA `(.L_x_209) ;  /* 0x00000000000c4947 */ /* 0x000fea0003800000 */
[----:B------:R-:W5:Y:S02]  /*51e0*/  LDG.E.U8 R156, desc[UR36][R10.64+0x28] ;  /* 0x000028240a9c7981 */ /* 0x000f64000c1e1100 */
[----:B-----5:R-:W-:-:S05]  /*51f0*/  PRMT R12, R156, 0x8880, RZ ;  /* 0x000088809c0c7816 */ /* 0x020fca00000000ff */
[----:B------:R-:W-:-:S07]  /*5200*/  IMAD R167, R12, R155, RZ ;  /* 0x0000009b0ca77224 */ /* 0x000fce00078e02ff */
.L_x_209:
[----:B------:R-:W-:Y:S05]  /*5210*/  BSYNC B1 ;  /* 0x0000000000017941 */ /* 0x000fea0003800000 */
.L_x_208:
        /* <DEDUP_REMOVED lines=10> */
.L_x_211:
[----:B------:R-:W-:Y:S05]  /*52c0*/  BSYNC B1 ;  /* 0x0000000000017941 */ /* 0x000fea0003800000 */
.L_x_210:
[----:B------:R-:W-:Y:S01]  /*52d0*/  @!P1 IMAD R47, R47, R154, R167 ;  /* 0x0000009a2f2f9224 */ /* 0x000fe200078e02a7 */
[----:B------:R-:W-:Y:S04]  /*52e0*/  BSSY B1, `(.L_x_212) ;  /* 0x0000006000017945 */ /* 0x000fe80003800000 */
[----:B------:R0:W-:Y:S01]  /*52f0*/  @!P1 STG.E.U8 desc[UR36][R8.64+0x29], R47 ;  /* 0x0000292f08009986 */ /* 0x0001e2000c101124 */
[----:B------:R-:W-:Y:S05]  /*5300*/  @P3 BRA `(.L_x_213) ;  /* 0x00000000000c3947 */ /* 0x000fea0003800000 */
[----:B------:R-:W5:Y:S02]  /*5310*/  LDG.E.U8 R156, desc[UR36][R4.64+0x30] ;  /* 0x00003024049c7981 */ /* 0x000f64000c1e1100 */
[----:B-----5:R-:W-:-:S05]  /*5320*/  PRMT R12, R156, 0x8880, RZ ;  /* 0x000088809c0c7816 */ /* 0x020fca00000000ff */
[----:B------:R-:W-:-:S07]  /*5330*/  IMAD R167, R12, R155, RZ ;  /* 0x0000009b0ca77224 */ /* 0x000fce00078e02ff */
.L_x_213:
[----:B------:R-:W-:Y:S05]  /*5340*/  BSYNC B1 ;  /* 0x0000000000017941 */ /* 0x000fea0003800000 */
.L_x_212:
[----:B-1----:R-:W-:Y:S01]  /*5350*/  @!P3 IMAD R3, R48, R154, R167 ;  /* 0x0000009a3003b224 */ /* 0x002fe200078e02a7 */
[----:B------:R-:W-:Y:S04]  /*5360*/  BSSY B1, `(.L_x_214) ;  /* 0x0000006000017945 */ /* 0x000fe80003800000 */
[----:B------:R1:W-:Y:S01]  /*5370*/  @!P3 STG.E.U8 desc[UR36][R6.64+0x30], R3 ;  /* 0x000030030600b986 */ /* 0x0003e2000c101124 */
[----:B------:R-:W-:Y:S05]  /*5380*/  @P4 BRA `(.L_x_215) ;  /* 0x00000000000c4947 */ /* 0x000fea0003800000 */
[----:B------:R-:W5:Y:S02]  /*5390*/  LDG.E.U8 R156, desc[UR36][R4.64+0x31] ;  /* 0x00003124049c7981 */ /* 0x000f64000c1e1100 */
[----:B-----5:R-:W-:-:S05]  /*53a0*/  PRMT R12, R156, 0x8880, RZ ;  /* 0x000088809c0c7816 */ /* 0x020fca00000000ff */
[----:B------:R-:W-:-:S07]  /*53b0*/  IMAD R167, R12, R155, RZ ;  /* 0x0000009b0ca77224 */ /* 0x000fce00078e02ff */
.L_x_215:
[----:B------:R-:W-:Y:S05]  /*53c0*/  BSYNC B1 ;  /* 0x0000000000017941 */ /* 0x000fea0003800000 */
.L_x_214:
        /* <DEDUP_REMOVED lines=10> */
.L_x_217:
[----:B------:R-:W-:Y:S05]  /*5470*/  BSYNC B1 ;  /* 0x0000000000017941 */ /* 0x000fea0003800000 */
.L_x_216:
[----:B-1----:R-:W-:Y:S01]  /*5480*/  @!P1 IMAD R3, R50, R154, R167 ;  /* 0x0000009a32039224 */ /* 0x002fe200078e02a7 */
[----:B------:R-:W-:Y:S04]  /*5490*/  BSSY B1, `(.L_x_218) ;  /* 0x0000006000017945 */ /* 0x000fe80003800000 */
[----:B------:R1:W-:Y:S01]  /*54a0*/  @!P1 STG.E.U8 desc[UR36][R8.64+0x30], R3 ;  /* 0x0000300308009986 */ /* 0x0003e2000c101124 */
[----:B------:R-:W-:Y:S05]  /*54b0*/  @P3 BRA `(.L_x_219) ;  /* 0x00000000000c3947 */ /* 0x000fea0003800000 */
[----:B------:R-:W5:Y:S02]  /*54c0*/  LDG.E.U8 R156, desc[UR36][R10.64+0x31] ;  /* 0x000031240a9c7981 */ /* 0x000f64000c1e1100 */
[----:B-----5:R-:W-:-:S05]  /*54d0*/  PRMT R12, R156, 0x8880, RZ ;  /* 0x000088809c0c7816 */ /* 0x020fca00000000ff */
[----:B------:R-:W-:-:S07]  /*54e0*/  IMAD R167, R12, R155, RZ ;  /* 0x0000009b0ca77224 */ /* 0x000fce00078e02ff */
.L_x_219:
[----:B------:R-:W-:Y:S05]  /*54f0*/  BSYNC B1 ;  /* 0x0000000000017941 */ /* 0x000fea0003800000 */
.L_x_218:
[----:B------:R-:W-:Y:S01]  /*5500*/  @!P3 IMAD R51, R51, R154, R167 ;  /* 0x0000009a3333b224 */ /* 0x000fe200078e02a7 */
[----:B------:R-:W-:Y:S04]  /*5510*/  BSSY B1, `(.L_x_220) ;  /* 0x0000006000017945 */ /* 0x000fe80003800000 */
[----:B------:R0:W-:Y:S01]  /*5520*/  @!P3 STG.E.U8 desc[UR36][R8.64+0x31], R51 ;  /* 0x000031330800b986 */ /* 0x0001e2000c101124 */
[----:B------:R-:W-:Y:S05]  /*5530*/  @P4 BRA `(.L_x_221) ;  /* 0x00000000000c4947 */ /* 0x000fea0003800000 */
[----:B------:R-:W5:Y:S02]  /*5540*/  LDG.E.U8 R156, desc[UR36][R4.64+0x38] ;  /* 0x00003824049c7981 */ /* 0x000f64000c1e1100 */
[----:B-----5:R-:W-:-:S05]  /*5550*/  PRMT R12, R156, 0x8880, RZ ;  /* 0x000088809c0c7816 */ /* 0x020fca00000000ff */
[----:B------:R-:W-:-:S07]  /*5560*/  IMAD R167, R12, R155, RZ ;  /* 0x0000009b0ca77224 */ /* 0x000fce00078e02ff */
.L_x_221:
[----:B------:R-:W-:Y:S05]  /*5570*/  BSYNC B1 ;  /* 0x0000000000017941 */ /* 0x000fea0003800000 */
.L_x_220:
        /* <DEDUP_REMOVED lines=10> */
.L_x_223:
[----:B------:R-:W-:Y:S05]  /*5620*/  BSYNC B1 ;  /* 0x0000000000017941 */ /* 0x000fea0003800000 */
.L_x_222:
[----:B------:R-:W-:Y:S01]  /*5630*/  @!P1 IMAD R53, R53, R154, R167 ;  /* 0x0000009a35359224 */ /* 0x000fe200078e02a7 */
[----:B------:R-:W-:Y:S04]  /*5640*/  BSSY B1, `(.L_x_224) ;  /* 0x0000006000017945 */ /* 0x000fe80003800000 */
[----:B------:R0:W-:Y:S01]  /*5650*/  @!P1 STG.E.U8 desc[UR36][R6.64+0x39], R53 ;  /* 0x0000393506009986 */ /* 0x0001e2000c101124 */
[----:B------:R-:W-:Y:S05]  /*5660*/  @P3 BRA `(.L_x_225) ;  /* 0x00000000000c3947 */ /* 0x000fea0003800000 */
[----:B------:R-:W5:Y:S02]  /*5670*/  LDG.E.U8 R156, desc[UR36][R10.64+0x38] ;  /* 0x000038240a9c7981 */ /* 0x000f64000c1e1100 */
[----:B-----5:R-:W-:-:S05]  /*5680*/  PRMT R12, R156, 0x8880, RZ ;  /* 0x000088809c0c7816 */ /* 0x020fca00000000ff */
[----:B------:R-:W-:-:S07]  /*5690*/  IMAD R167, R12, R155, RZ ;  /* 0x0000009b0ca77224 */ /* 0x000fce00078e02ff */
.L_x_225:
[----:B------:R-:W-:Y:S05]  /*56a0*/  BSYNC B1 ;  /* 0x0000000000017941 */ /* 0x000fea0003800000 */
.L_x_224:
[----:B-1----:R-:W-:Y:S01]  /*56b0*/  @!P3 IMAD R3, R54, R154, R167 ;  /* 0x0000009a3603b224 */ /* 0x002fe200078e02a7 */
[----:B------:R-:W-:Y:S04]  /*56c0*/  BSSY B1, `(.L_x_226) ;  /* 0x0000006000017945 */ /* 0x000fe80003800000 */
[----:B------:R1:W-:Y:S01]  /*56d0*/  @!P3 STG.E.U8 desc[UR36][R8.64+0x38], R3 ;  /* 0x000038030800b986 */ /* 0x0003e2000c101124 */
[----:B------:R-:W-:Y:S05]  /*56e0*/  @P4 BRA `(.L_x_227) ;  /* 0x00000000000c4947 */ /* 0x000fea0003800000 */
[----:B------:R-:W5:Y:S02]  /*56f0*/  LDG.E.U8 R156, desc[UR36][R10.64+0x39] ;  /* 0x000039240a9c7981 */ /* 0x000f64000c1e1100 */
[----:B-----5:R-:W-:-:S05]  /*5700*/  PRMT R12, R156, 0x8880, RZ ;  /* 0x000088809c0c7816 */ /* 0x020fca00000000ff */
[----:B------:R-:W-:-:S07]  /*5710*/  IMAD R167, R12, R155, RZ ;  /* 0x0000009b0ca77224 */ /* 0x000fce00078e02ff */
.L_x_227:
[----:B------:R-:W-:Y:S05]  /*5720*/  BSYNC B1 ;  /* 0x0000000000017941 */ /* 0x000fea0003800000 */
.L_x_226:
        /* <DEDUP_REMOVED lines=10> */
.L_x_229:
[----:B------:R-:W-:Y:S05]  /*57d0*/  BSYNC B1 ;  /* 0x0000000000017941 */ /* 0x000fea0003800000 */
.L_x_228:
[----:B-1----:R-:W-:Y:S01]  /*57e0*/  @!P1 IMAD R3, R56, R154, R167 ;  /* 0x0000009a38039224 */ /* 0x002fe200078e02a7 */
[----:B------:R-:W-:Y:S04]  /*57f0*/  BSSY B1, `(.L_x_230) ;  /* 0x0000006000017945 */ /* 0x000fe80003800000 */
[----:B------:R1:W-:Y:S01]  /*5800*/  @!P1 STG.E.U8 desc[UR36][R6.64+0x40], R3 ;  /* 0x0000400306009986 */ /* 0x0003e2000c101124 */
[----:B------:R-:W-:Y:S05]  /*5810*/  @P3 BRA `(.L_x_231) ;  /* 0x00000000000c3947 */ /* 0x000fea0003800000 */
[----:B------:R-:W5:Y:S02]  /*5820*/  LDG.E.U8 R156, desc[UR36][R4.64+0x41] ;  /* 0x00004124049c7981 */ /* 0x000f64000c1e1100 */
[----:B-----5:R-:W-:-:S05]  /*5830*/  PRMT R12, R156, 0x8880, RZ ;  /* 0x000088809c0c7816 */ /* 0x020fca00000000ff */
[----:B------:R-:W-:-:S07]  /*5840*/  IMAD R167, R12, R155, RZ ;  /* 0x0000009b0ca77224 */ /* 0x000fce00078e02ff */
.L_x_231:
[----:B------:R-:W-:Y:S05]  /*5850*/  BSYNC B1 ;  /* 0x0000000000017941 */ /* 0x000fea0003800000 */
.L_x_230:
[----:B------:R-:W-:Y:S01]  /*5860*/  @!P3 IMAD R57, R57, R154, R167 ;  /* 0x0000009a3939b224 */ /* 0x000fe200078e02a7 */
[----:B------:R-:W-:Y:S04]  /*5870*/  BSSY B1, `(.L_x_232) ;  /* 0x0000006000017945 */ /* 0x000fe80003800000 */
[----:B------:R0:W-:Y:S01]  /*5880*/  @!P3 STG.E.U8 desc[UR36][R6.64+0x41], R57 ;  /* 0x000041390600b986 */ /* 0x0001e2000c101124 */
[----:B------:R-:W-:Y:S05]  /*5890*/  @P4 BRA `(.L_x_233) ;  /* 0x00000000000c4947 */ /* 0x000fea0003800000 */
[----:B------:R-:W5:Y:S02]  /*58a0*/  LDG.E.U8 R156, desc[UR36][R10.64+0x40] ;  /* 0x000040240a9c7981 */ /* 0x000f64000c1e1100 */
[----:B-----5:R-:W-:-:S05]  /*58b0*/  PRMT R12, R156, 0x8880, RZ ;  /* 0x000088809c0c7816 */ /* 0x020fca00000000ff */
[----:B------:R-:W-:-:S07]  /*58c0*/  IMAD R167, R12, R155, RZ ;  /* 0x0000009b0ca77224 */ /* 0x000fce00078e02ff */
.L_x_233:
[----:B------:R-:W-:Y:S05]  /*58d0*/  BSYNC B1 ;  /* 0x0000000000017941 */ /* 0x000fea0003800000 */
.L_x_232:
        /* <DEDUP_REMOVED lines=10> */
.L_x_235:
[----:B------:R-:W-:Y:S05]  /*5980*/  BSYNC B1 ;  /* 0x0000000000017941 */ /* 0x000fea0003800000 */
.L_x_234:
[----:B------:R-:W-:Y:S01]  /*5990*/  @!P1 IMAD R59, R59, R154, R167 ;  /* 0x0000009a3b3b9224 */ /* 0x000fe200078e02a7 */
[----:B------:R-:W-:Y:S04]  /*59a0*/  BSSY B1, `(.L_x_236) ;  /* 0x0000006000017945 */ /* 0x000fe80003800000 */
[----:B------:R0:W-:Y:S01]  /*59b0*/  @!P1 STG.E.U8 desc[UR36][R8.64+0x41], R59 ;  /* 0x0000413b08009986 */ /* 0x0001e2000c101124 */
[----:B------:R-:W-:Y:S05]  /*59c0*/  @P3 BRA `(.L_x_237) ;  /* 0x00000000000c3947 */ /* 0x000fea0003800000 */
[----:B------:R-:W5:Y:S02]  /*59d0*/  LDG.E.U8 R156, desc[UR36][R4.64+0x48] ;  /* 0x00004824049c7981 */ /* 0x000f64000c1e1100 */
[----:B-----5:R-:W-:-:S05]  /*59e0*/  PRMT R12, R156, 0x8880, RZ ;  /* 0x000088809c0c7816 */ /* 0x020fca00000000ff */
[----:B------:R-:W-:-:S07]  /*59f0*/  IMAD R167, R12, R155, RZ ;  /* 0x0000009b0ca77224 */ /* 0x000fce00078e02ff */
.L_x_237:
[----:B------:R-:W-:Y:S05]  /*5a00*/  BSYNC B1 ;  /* 0x0000000000017941 */ /* 0x000fea0003800000 */
.L_x_236:
[----:B-1----:R-:W-:Y:S01]  /*5a10*/  @!P3 IMAD R3, R60, R154, R167 ;  /* 0x0000009a3c03b224 */ /* 0x002fe200078e02a7 */
[----:B------:R-:W-:Y:S04]  /*5a20*/  BSSY B1, `(.L_x_238) ;  /* 0x0000006000017945 */ /* 0x000fe80003800000 */
[----:B------:R1:W-:Y:S01]  /*5a30*/  @!P3 STG.E.U8 desc[UR36][R6.64+0x48], R3 ;  /* 0x000048030600b986 */ /* 0x0003e2000c101124 */
[----:B------:R-:W-:Y:S05]  /*5a40*/  @P4 BRA `(.L_x_239) ;  /* 0x00000000000c4947 */ /* 0x000fea0003800000 */
[----:B------:R-:W5:Y:S02]  /*5a50*/  LDG.E.U8 R156, desc[UR36][R4.64+0x49] ;  /* 0x00004924049c7981 */ /* 0x000f64000c1e1100 */
[----:B-----5:R-:W-:-:S05]  /*5a60*/  PRMT R12, R156, 0x8880, RZ ;  /* 0x000088809c0c7816 */ /* 0x020fca00000000ff */
[----:B------:R-:W-:-:S07]  /*5a70*/  IMAD R167, R12, R155, RZ ;  /* 0x0000009b0ca77224 */ /* 0x000fce00078e02ff */
.L_x_239:
[----:B------:R-:W-:Y:S05]  /*5a80*/  BSYNC B1 ;  /* 0x0000000000017941 */ /* 0x000fea0003800000 */
.L_x_238:
        /* <DEDUP_REMOVED lines=10> */
.L_x_241:
[----:B------:R-:W-:Y:S05]  /*5b30*/  BSYNC B1 ;  /* 0x0000000000017941 */ /* 0x000fea0003800000 */
.L_x_240:
[----:B-1----:R-:W-:Y:S01]  /*5b40*/  @!P1 IMAD R3, R62, R154, R167 ;  /* 0x0000009a3e039224 */ /* 0x002fe200078e02a7 */
[----:B------:R-:W-:Y:S04]  /*5b50*/  BSSY B1, `(.L_x_242) ;  /* 0x0000006000017945 */ /* 0x000fe80003800000 */
[----:B------:R1:W-:Y:S01]  /*5b60*/  @!P1 STG.E.U8 desc[UR36][R8.64+0x48], R3 ;  /* 0x0000480308009986 */ /* 0x0003e2000c101124 */
[----:B------:R-:W-:Y:S05]  /*5b70*/  @P3 BRA `(.L_x_243) ;  /* 0x00000000000c3947 */ /* 0x000fea0003800000 */
[----:B------:R-:W5:Y:S02]  /*5b80*/  LDG.E.U8 R156, desc[UR36][R10.64+0x49] ;  /* 0x000049240a9c7981 */ /* 0x000f64000c1e1100 */
[----:B-----5:R-:W-:-:S05]  /*5b90*/  PRMT R12, R156, 0x8880, RZ ;  /* 0x000088809c0c7816 */ /* 0x020fca00000000ff */
[----:B------:R-:W-:-:S07]  /*5ba0*/  IMAD R167, R12, R155, RZ ;  /* 0x0000009b0ca77224 */ /* 0x000fce00078e02ff */
.L_x_243:
[----:B------:R-:W-:Y:S05]  /*5bb0*/  BSYNC B1 ;  /* 0x0000000000017941 */ /* 0x000fea0003800000 */
.L_x_242:
[----:B------:R-:W-:Y:S01]  /*5bc0*/  @!P3 IMAD R63, R63, R154, R167 ;  /* 0x0000009a3f3fb224 */ /* 0x000fe200078e02a7 */
[----:B------:R-:W-:Y:S04]  /*5bd0*/  BSSY B1, `(.L_x_244) ;  /* 0x0000006000017945 */ /* 0x000fe80003800000 */
[----:B------:R0:W-:Y:S01]  /*5be0*/  @!P3 STG.E.U8 desc[UR36][R8.64+0x49], R63 ;  /* 0x0000493f0800b986 */ /* 0x0001e2000c101124 */
[----:B------:R-:W-:Y:S05]  /*5bf0*/  @P4 BRA `(.L_x_245) ;  /* 0x00000000000c4947 */ /* 0x000fea0003800000 */
[----:B------:R-:W5:Y:S02]  /*5c00*/  LDG.E.U8 R156, desc[UR36][R4.64+0x50] ;  /* 0x00005024049c7981 */ /* 0x000f64000c1e1100 */
[----:B-----5:R-:W-:-:S05]  /*5c10*/  PRMT R12, R156, 0x8880, RZ ;  /* 0x000088809c0c7816 */ /* 0x020fca00000000ff */
[----:B------:R-:W-:-:S07]  /*5c20*/  IMAD R167, R12, R155, RZ ;  /* 0x0000009b0ca77224 */ /* 0x000fce00078e02ff */
.L_x_245:
[----:B------:R-:W-:Y:S05]  /*5c30*/  BSYNC B1 ;  /* 0x0000000000017941 */ /* 0x000fea0003800000 */
.L_x_244:
        /* <DEDUP_REMOVED lines=10> */
.L_x_247:
[----:B------:R-:W-:Y:S05]  /*5ce0*/  BSYNC B1 ;  /* 0x0000000000017941 */ /* 0x000fea0003800000 */
.L_x_246:
[----:B------:R-:W-:Y:S01]  /*5cf0*/  @!P1 IMAD R65, R65, R154, R167 ;  /* 0x0000009a41419224 */ /* 0x000fe200078e02a7 */
[----:B------:R-:W-:Y:S04]  /*5d00*/  BSSY B1, `(.L_x_248) ;  /* 0x0000006000017945 */ /* 0x000fe80003800000 */
[----:B------:R0:W-:Y:S01]  /*5d10*/  @!P1 STG.E.U8 desc[UR36][R6.64+0x51], R65 ;  /* 0x0000514106009986 */ /* 0x0001e2000c101124 */
[----:B------:R-:W-:Y:S05]  /*5d20*/  @P3 BRA `(.L_x_249) ;  /* 0x00000000000c3947 */ /* 0x000fea0003800000 */
[----:B------:R-:W5:Y:S02]  /*5d30*/  LDG.E.U8 R156, desc[UR36][R10.64+0x50] ;  /* 0x000050240a9c7981 */ /* 0x000f64000c1e1100 */
[----:B-----5:R-:W-:-:S05]  /*5d40*/  PRMT R12, R156, 0x8880, RZ ;  /* 0x000088809c0c7816 */ /* 0x020fca00000000ff */
[----:B------:R-:W-:-:S07]  /*5d50*/  IMAD R167, R12, R155, RZ ;  /* 0x0000009b0ca77224 */ /* 0x000fce00078e02ff */
.L_x_249:
[----:B------:R-:W-:Y:S05]  /*5d60*/  BSYNC B1 ;  /* 0x0000000000017941 */ /* 0x000fea0003800000 */
.L_x_248:
[----:B-1----:R-:W-:Y:S01]  /*5d70*/  @!P3 IMAD R3, R66, R154, R167 ;  /* 0x0000009a4203b224 */ /* 0x002fe200078e02a7 */
[----:B------:R-:W-:Y:S04]  /*5d80*/  BSSY B1, `(.L_x_250) ;  /* 0x0000006000017945 */ /* 0x000fe80003800000 */
[----:B------:R1:W-:Y:S01]  /*5d90*/  @!P3 STG.E.U8 desc[UR36][R8.64+0x50], R3 ;  /* 0x000050030800b986 */ /* 0x0003e2000c101124 */
[----:B------:R-:W-:Y:S05]  /*5da0*/  @P4 BRA `(.L_x_251) ;  /* 0x00000000000c4947 */ /* 0x000fea0003800000 */
[----:B------:R-:W5:Y:S02]  /*5db0*/  LDG.E.U8 R156, desc[UR36][R10.64+0x51] ;  /* 0x000051240a9c7981 */ /* 0x000f64000c1e1100 */
[----:B-----5:R-:W-:-:S05]  /*5dc0*/  PRMT R12, R156, 0x8880, RZ ;  /* 0x000088809c0c7816 */ /* 0x020fca00000000ff */
[----:B------:R-:W-:-:S07]  /*5dd0*/  IMAD R167, R12, R155, RZ ;  /* 0x0000009b0ca77224 */ /* 0x000fce00078e02ff */
.L_x_251:
[----:B------:R-:W-:Y:S05]  /*5de0*/  BSYNC B1 ;  /* 0x0000000000017941 */ /* 0x000fea0003800000 */
.L_x_250:
        /* <DEDUP_REMOVED lines=10> */
.L_x_253:
[----:B------:R-:W-:Y:S05]  /*5e90*/  BSYNC B1 ;  /* 0x0000000000017941 */ /* 0x000fea0003800000 */
.L_x_252:
[----:B-1----:R-:W-:Y:S01]  /*5ea0*/  @!P1 IMAD R3, R68, R154, R167 ;  /* 0x0000009a44039224 */ /* 0x002fe200078e02a7 */
[----:B------:R-:W-:Y:S04]  /*5eb0*/  BSSY B1, `(.L_x_254) ;  /* 0x0000006000017945 */ /* 0x000fe80003800000 */
[----:B------:R1:W-:Y:S01]  /*5ec0*/  @!P1 STG.E.U8 desc[UR36][R6.64+0x58], R3 ;  /* 0x0000580306009986 */ /* 0x0003e2000c101124 */
[----:B------:R-:W-:Y:S05]  /*5ed0*/  @P3 BRA `(.L_x_255) ;  /* 0x00000000000c3947 */ /* 0x000fea0003800000 */
[----:B------:R-:W5:Y:S02]  /*5ee0*/  LDG.E.U8 R156, desc[UR36][R4.64+0x59] ;  /* 0x00005924049c7981 */ /* 0x000f64000c1e1100 */
[----:B-----5:R-:W-:-:S05]  /*5ef0*/  PRMT R12, R156, 0x8880, RZ ;  /* 0x000088809c0c7816 */ /* 0x020fca00000000ff */
[----:B------:R-:W-:-:S07]  /*5f00*/  IMAD R167, R12, R155, RZ ;  /* 0x0000009b0ca77224 */ /* 0x000fce00078e02ff */
.L_x_255:
[----:B------:R-:W-:Y:S05]  /*5f10*/  BSYNC B1 ;  /* 0x0000000000017941 */ /* 0x000fea0003800000 */
.L_x_254:
[----:B------:R-:W-:Y:S01]  /*5f20*/  @!P3 IMAD R69, R69, R154, R167 ;  /* 0x0000009a4545b224 */ /* 0x000fe200078e02a7 */
[----:B------:R-:W-:Y:S04]  /*5f30*/  BSSY B1, `(.L_x_256) ;  /* 0x0000006000017945 */ /* 0x000fe80003800000 */
[----:B------:R0:W-:Y:S01]  /*5f40*/  @!P3 STG.E.U8 desc[UR36][R6.64+0x59], R69 ;  /* 0x000059450600b986 */ /* 0x0001e2000c101124 */
[----:B------:R-:W-:Y:S05]  /*5f50*/  @P4 BRA `(.L_x_257) ;  /* 0x00000000000c4947 */ /* 0x000fea0003800000 */
[----:B------:R-:W5:Y:S02]  /*5f60*/  LDG.E.U8 R156, desc[UR36][R10.64+0x58] ;  /* 0x000058240a9c7981 */ /* 0x000f64000c1e1100 */
[----:B-----5:R-:W-:-:S05]  /*5f70*/  PRMT R12, R156, 0x8880, RZ ;  /* 0x000088809c0c7816 */ /* 0x020fca00000000ff */
[----:B------:R-:W-:-:S07]  /*5f80*/  IMAD R167, R12, R155, RZ ;  /* 0x0000009b0ca77224 */ /* 0x000fce00078e02ff */
.L_x_257:
[----:B------:R-:W-:Y:S05]  /*5f90*/  BSYNC B1 ;  /* 0x0000000000017941 */ /* 0x000fea0003800000 */
.L_x_256:
        /* <DEDUP_REMOVED lines=10> */
.L_x_259:
[----:B------:R-:W-:Y:S05]  /*6040*/  BSYNC B1 ;  /* 0x0000000000017941 */ /* 0x000fea0003800000 */
.L_x_258:
[----:B------:R-:W-:Y:S01]  /*6050*/  @!P1 IMAD R71, R71, R154, R167 ;  /* 0x0000009a47479224 */ /* 0x000fe200078e02a7 */
[----:B------:R-:W-:Y:S04]  /*6060*/  BSSY B1, `(.L_x_260) ;  /* 0x0000006000017945 */ /* 0x000fe80003800000 */
[----:B------:R0:W-:Y:S01]  /*6070*/  @!P1 STG.E.U8 desc[UR36][R8.64+0x59], R71 ;  /* 0x0000594708009986 */ /* 0x0001e2000c101124 */
[----:B------:R-:W-:Y:S05]  /*6080*/  @P3 BRA `(.L_x_261) ;  /* 0x00000000000c3947 */ /* 0x000fea0003800000 */
[----:B------:R-:W5:Y:S02]  /*6090*/  LDG.E.U8 R156, desc[UR36][R4.64+0x60] ;  /* 0x00006024049c7981 */ /* 0x000f64000c1e1100 */
[----:B-----5:R-:W-:-:S05]  /*60a0*/  PRMT R12, R156, 0x8880, RZ ;  /* 0x000088809c0c7816 */ /* 0x020fca00000000ff */
[----:B------:R-:W-:-:S07]  /*60b0*/  IMAD R167, R12, R155, RZ ;  /* 0x0000009b0ca77224 */ /* 0x000fce00078e02ff */
.L_x_261:
[----:B------:R-:W-:Y:S05]  /*60c0*/  BSYNC B1 ;  /* 0x0000000000017941 */ /* 0x000fea0003800000 */
.L_x_260:
[----:B-1----:R-:W-:Y:S01]  /*60d0*/  @!P3 IMAD R3, R72, R154, R167 ;  /* 0x0000009a4803b224 */ /* 0x002fe200078e02a7 */
[----:B------:R-:W-:Y:S04]  /*60e0*/  BSSY B1, `(.L_x_262) ;  /* 0x0000006000017945 */ /* 0x000fe80003800000 */
[----:B------:R1:W-:Y:S01]  /*60f0*/  @!P3 STG.E.U8 desc[UR36][R6.64+0x60], R3 ;  /* 0x000060030600b986 */ /* 0x0003e2000c101124 */
[----:B------:R-:W-:Y:S05]  /*6100*/  @P4 BRA `(.L_x_263) ;  /* 0x00000000000c4947 */ /* 0x000fea0003800000 */
[----:B------:R-:W5:Y:S02]  /*6110*/  LDG.E.U8 R156, desc[UR36][R4.64+0x61] ;  /* 0x00006124049c7981 */ /* 0x000f64000c1e1100 */
[----:B-----5:R-:W-:-:S05]  /*6120*/  PRMT R12, R156, 0x8880, RZ ;  /* 0x000088809c0c7816 */ /* 0x020fca00000000ff */
[----:B------:R-:W-:-:S07]  /*6130*/  IMAD R167, R12, R155, RZ ;  /* 0x0000009b0ca77224 */ /* 0x000fce00078e02ff */
.L_x_263:
[----:B------:R-:W-:Y:S05]  /*6140*/  BSYNC B1 ;  /* 0x0000000000017941 */ /* 0x000fea0003800000 */
.L_x_262:
        /* <DEDUP_REMOVED lines=10> */
.L_x_265:
[----:B------:R-:W-:Y:S05]  /*61f0*/  BSYNC B1 ;  /* 0x0000000000017941 */ /* 0x000fea0003800000 */
.L_x_264:
[----:B-1----:R-:W-:Y:S01]  /*6200*/  @!P1 IMAD R3, R74, R154, R167 ;  /* 0x0000009a4a039224 */ /* 0x002fe200078e02a7 */
[----:B------:R-:W-:Y:S04]  /*6210*/  BSSY B1, `(.L_x_266) ;  /* 0x0000006000017945 */ /* 0x000fe80003800000 */
[----:B------:R1:W-:Y:S01]  /*6220*/  @!P1 STG.E.U8 desc[UR36][R8.64+0x60], R3 ;  /* 0x0000600308009986 */ /* 0x0003e2000c101124 */
[----:B------:R-:W-:Y:S05]  /*6230*/  @P3 BRA `(.L_x_267) ;  /* 0x00000000000c3947 */ /* 0x000fea0003800000 */
[----:B------:R-:W5:Y:S02]  /*6240*/  LDG.E.U8 R156, desc[UR36][R10.64+0x61] ;  /* 0x000061240a9c7981 */ /* 0x000f64000c1e1100 */
[----:B-----5:R-:W-:-:S05]  /*6250*/  PRMT R12, R156, 0x8880, RZ ;  /* 0x000088809c0c7816 */ /* 0x020fca00000000ff */
[----:B------:R-:W-:-:S07]  /*6260*/  IMAD R167, R12, R155, RZ ;  /* 0x0000009b0ca77224 */ /* 0x000fce00078e02ff */
.L_x_267:
[----:B------:R-:W-:Y:S05]  /*6270*/  BSYNC B1 ;  /* 0x0000000000017941 */ /* 0x000fea0003800000 */
.L_x_266:
[----:B------:R-:W-:Y:S01]  /*6280*/  @!P3 IMAD R75, R75, R154, R167 ;  /* 0x0000009a4b4bb224 */ /* 0x000fe200078e02a7 */
[----:B------:R-:W-:Y:S04]  /*6290*/  BSSY B1, `(.L_x_268) ;  /* 0x0000006000017945 */ /* 0x000fe80003800000 */
[----:B------:R0:W-:Y:S01]  /*62a0*/  @!P3 STG.E.U8 desc[UR36][R8.64+0x61], R75 ;  /* 0x0000614b0800b986 */ /* 0x0001e2000c101124 */
[----:B------:R-:W-:Y:S05]  /*62b0*/  @P4 BRA `(.L_x_269) ;  /* 0x00000000000c4947 */ /* 0x000fea0003800000 */
[----:B------:R-:W5:Y:S02]  /*62c0*/  LDG.E.U8 R156, desc[UR36][R4.64+0x68] ;  /* 0x00006824049c7981 */ /* 0x000f64000c1e1100 */
[----:B-----5:R-:W-:-:S05]  /*62d0*/  PRMT R12, R156, 0x8880, RZ ;  /* 0x000088809c0c7816 */ /* 0x020fca00000000ff */
[----:B------:R-:W-:-:S07]  /*62e0*/  IMAD R167, R12, R155, RZ ;  /* 0x0000009b0ca77224 */ /* 0x000fce00078e02ff */
.L_x_269:
[----:B------:R-:W-:Y:S05]  /*62f0*/  BSYNC B1 ;  /* 0x0000000000017941 */ /* 0x000fea0003800000 */
.L_x_268:
        /* <DEDUP_REMOVED lines=10> */
.L_x_271:
[----:B------:R-:W-:Y:S05]  /*63a0*/  BSYNC B1 ;  /* 0x0000000000017941 */ /* 0x000fea0003800000 */
.L_x_270:
[----:B------:R-:W-:Y:S01]  /*63b0*/  @!P1 IMAD R77, R77, R154, R167 ;  /* 0x0000009a4d4d9224 */ /* 0x000fe200078e02a7 */
[----:B------:R-:W-:Y:S04]  /*63c0*/  BSSY B1, `(.L_x_272) ;  /* 0x0000006000017945 */ /* 0x000fe80003800000 */
[----:B------:R0:W-:Y:S01]  /*63d0*/  @!P1 STG.E.U8 desc[UR36][R6.64+0x69], R77 ;  /* 0x0000694d06009986 */ /* 0x0001e2000c101124 */
[----:B------:R-:W-:Y:S05]  /*63e0*/  @P3 BRA `(.L_x_273) ;  /* 0x00000000000c3947 */ /* 0x000fea0003800000 */
[----:B------:R-:W5:Y:S02]  /*63f0*/  LDG.E.U8 R156, desc[UR36][R10.64+0x68] ;  /* 0x000068240a9c7981 */ /* 0x000f64000c1e1100 */
[----:B-----5:R-:W-:-:S05]  /*6400*/  PRMT R12, R156, 0x8880, RZ ;  /* 0x000088809c0c7816 */ /* 0x020fca00000000ff */
[----:B------:R-:W-:-:S07]  /*6410*/  IMAD R167, R12, R155, RZ ;  /* 0x0000009b0ca77224 */ /* 0x000fce00078e02ff */
.L_x_273:
[----:B------:R-:W-:Y:S05]  /*6420*/  BSYNC B1 ;  /* 0x0000000000017941 */ /* 0x000fea0003800000 */
.L_x_272:
[----:B-1----:R-:W-:Y:S01]  /*6430*/  @!P3 IMAD R3, R78, R154, R167 ;  /* 0x0000009a4e03b224 */ /* 0x002fe200078e02a7 */
[----:B------:R-:W-:Y:S04]  /*6440*/  BSSY B1, `(.L_x_274) ;  /* 0x0000006000017945 */ /* 0x000fe80003800000 */
[----:B------:R1:W-:Y:S01]  /*6450*/  @!P3 STG.E.U8 desc[UR36][R8.64+0x68], R3 ;  /* 0x000068030800b986 */ /* 0x0003e2000c101124 */
[----:B------:R-:W-:Y:S05]  /*6460*/  @P4 BRA `(.L_x_275) ;  /* 0x00000000000c4947 */ /* 0x000fea0003800000 */
[----:B------:R-:W5:Y:S02]  /*6470*/  LDG.E.U8 R156, desc[UR36][R10.64+0x69] ;  /* 0x000069240a9c7981 */ /* 0x000f64000c1e1100 */
[----:B-----5:R-:W-:-:S05]  /*6480*/  PRMT R12, R156, 0x8880, RZ ;  /* 0x000088809c0c7816 */ /* 0x020fca00000000ff */
[----:B------:R-:W-:-:S07]  /*6490*/  IMAD R167, R12, R155, RZ ;  /* 0x0000009b0ca77224 */ /* 0x000fce00078e02ff */
.L_x_275:
[----:B------:R-:W-:Y:S05]  /*64a0*/  BSYNC B1 ;  /* 0x0000000000017941 */ /* 0x000fea0003800000 */
.L_x_274:
        /* <DEDUP_REMOVED lines=10> */
.L_x_277:
[----:B------:R-:W-:Y:S05]  /*6550*/  BSYNC B1 ;  /* 0x0000000000017941 */ /* 0x000fea0003800000 */
.L_x_276:
[----:B-1----:R-:W-:Y:S01]  /*6560*/  @!P1 IMAD R3, R80, R154, R167 ;  /* 0x0000009a50039224 */ /* 0x002fe200078e02a7 */
[----:B------:R-:W-:Y:S04]  /*6570*/  BSSY B1, `(.L_x_278) ;  /* 0x0000006000017945 */ /* 0x000fe80003800000 */
[----:B------:R1:W-:Y:S01]  /*6580*/  @!P1 STG.E.U8 desc[UR36][R6.64+0x70], R3 ;  /* 0x0000700306009986 */ /* 0x0003e2000c101124 */
[----:B------:R-:W-:Y:S05]  /*6590*/  @P3 BRA `(.L_x_279) ;  /* 0x00000000000c3947 */ /* 0x000fea0003800000 */
[----:B------:R-:W5:Y:S02]  /*65a0*/  LDG.E.U8 R156, desc[UR36][R4.64+0x71] ;  /* 0x00007124049c7981 */ /* 0x000f64000c1e1100 */
[----:B-----5:R-:W-:-:S05]  /*65b0*/  PRMT R12, R156, 0x8880, RZ ;  /* 0x000088809c0c7816 */ /* 0x020fca00000000ff */
[----:B------:R-:W-:-:S07]  /*65c0*/  IMAD R167, R12, R155, RZ ;  /* 0x0000009b0ca77224 */ /* 0x000fce00078e02ff */
.L_x_279:
[----:B------:R-:W-:Y:S05]  /*65d0*/  BSYNC B1 ;  /* 0x0000000000017941 */ /* 0x000fea0003800000 */
.L_x_278:
[----:B------:R-:W-:Y:S01]  /*65e0*/  @!P3 IMAD R81, R81, R154, R167 ;  /* 0x0000009a5151b224 */ /* 0x000fe200078e02a7 */
[----:B------:R-:W-:Y:S04]  /*65f0*/  BSSY B1, `(.L_x_280) ;  /* 0x0000006000017945 */ /* 0x000fe80003800000 */
[----:B------:R0:W-:Y:S01]  /*6600*/  @!P3 STG.E.U8 desc[UR36][R6.64+0x71], R81 ;  /* 0x000071510600b986 */ /* 0x0001e2000c101124 */
[----:B------:R-:W-:Y:S05]  /*6610*/  @P4 BRA `(.L_x_281) ;  /* 0x00000000000c4947 */ /* 0x000fea0003800000 */
[----:B------:R-:W5:Y:S02]  /*6620*/  LDG.E.U8 R156, desc[UR36][R10.64+0x70] ;  /* 0x000070240a9c7981 */ /* 0x000f64000c1e1100 */
[----:B-----5:R-:W-:-:S05]  /*6630*/  PRMT R12, R156, 0x8880, RZ ;  /* 0x000088809c0c7816 */ /* 0x020fca00000000ff */
[----:B------:R-:W-:-:S07]  /*6640*/  IMAD R167, R12, R155, RZ ;  /* 0x0000009b0ca77224 */ /* 0x000fce00078e02ff */
.L_x_281:
[----:B------:R-:W-:Y:S05]  /*6650*/  BSYNC B1 ;  /* 0x0000000000017941 */ /* 0x000fea0003800000 */
.L_x_280:
[----:B------:R-:W-:Y:S01]  /*6660*/  ISETP.LT.OR P1, PT, R164, 0x72, !P0 ;  /* 0x00000072a400780c */ /* 0x000fe20004721670 */
[----:B-1----:R-:W-:Y:S01]  /*6670*/  @!P4 IMAD R3, R82, R154, R167 ;  /* 0x0000009a5203c224 */ /* 0x002fe200078e02a7 */
[----:B------:R-:W-:Y:S01]  /*6680*/  BSSY B1, `(.L_x_282) ;  /* 0x0000009000017945 */ /* 0x000fe20003800000 */
[C---:B------:R-:W-:Y:S02]  /*6690*/  ISETP.LT.OR P3, PT, R164.reuse, 0x79, !P2 ;  /* 0x00000079a400780c */ /* 0x040fe40005761670 */
[C---:B------:R-:W-:Y:S01]  /*66a0*/  ISETP.LT.OR P2, PT, R164.reuse, 0x7a, !P2 ;  /* 0x0000007aa400780c */ /* 0x040fe20005741670 */
[----:B------:R1:W-:Y:S01]  /*66b0*/  @!P4 STG.E.U8 desc[UR36][R8.64+0x70], R3 ;  /* 0x000070030800c986 */ /* 0x0003e2000c101124 */
[----:B------:R-:W-:-:S06]  /*66c0*/  ISETP.LT.OR P4, PT, R164, 0x79, !P0 ;  /* 0x00000079a400780c */ /* 0x000fcc0004781670 */
[----:B------:R-:W-:Y:S07]  /*66d0*/  @P1 BRA `(.L_x_283) ;  /* 0x00000000000c1947 */ /* 0x000fee0003800000 */
[----:B------:R-:W5:Y:S02]  /*66e0*/  LDG.E.U8 R156, desc[UR36][R10.64+0x71] ;  /* 0x000071240a9c7981 */ /* 0x000f64000c1e1100 */
[----:B-----5:R-:W-:-:S05]  /*66f0*/  PRMT R12, R156, 0x8880, RZ ;  /* 0x000088809c0c7816 */ /* 0x020fca00000000ff */
[----:B------:R-:W-:-:S07]  /*6700*/  IMAD R167, R12, R155, RZ ;  /* 0x0000009b0ca77224 */ /* 0x000fce00078e02ff */
.L_x_283:
[----:B------:R-:W-:Y:S05]  /*6710*/  BSYNC B1 ;  /* 0x0000000000017941 */ /* 0x000fea0003800000 */
.L_x_282:
[----:B------:R-:W-:Y:S01]  /*6720*/  @!P1 IMAD R83, R83, R154, R167 ;  /* 0x0000009a53539224 */ /* 0x000fe200078e02a7 */
[----:B------:R-:W-:Y:S04]  /*6730*/  BSSY B1, `(.L_x_284) ;  /* 0x0000006000017945 */ /* 0x000fe80003800000 */
[----:B------:R0:W-:Y:S01]  /*6740*/  @!P1 STG.E.U8 desc[UR36][R8.64+0x71], R83 ;  /* 0x0000715308009986 */ /* 0x0001e2000c101124 */
[----:B------:R-:W-:Y:S05]  /*6750*/  @P3 BRA `(.L_x_285) ;  /* 0x00000000000c3947 */ /* 0x000fea0003800000 */
[----:B------:R-:W5:Y:S02]  /*6760*/  LDG.E.U8 R156, desc[UR36][R4.64+0x78] ;  /* 0x00007824049c7981 */ /* 0x000f64000c1e1100 */
[----:B-----5:R-:W-:-:S05]  /*6770*/  PRMT R12, R156, 0x8880, RZ ;  /* 0x000088809c0c7816 */ /* 0x020fca00000000ff */
[----:B------:R-:W-:-:S07]  /*6780*/  IMAD R167, R12, R155, RZ ;  /* 0x0000009b0ca77224 */ /* 0x000fce00078e02ff */
.L_x_285:
[----:B------:R-:W-:Y:S05]  /*6790*/  BSYNC B1 ;  /* 0x0000000000017941 */ /* 0x000fea0003800000 */
.L_x_284:
[----:B-1----:R-:W-:Y:S01]  /*67a0*/  @!P3 IMAD R3, R84, R154, R167 ;  /* 0x0000009a5403b224 */ /* 0x002fe200078e02a7 */
[----:B------:R-:W-:Y:S04]  /*67b0*/  BSSY B1, `(.L_x_286) ;  /* 0x0000006000017945 */ /* 0x000fe80003800000 */
[----:B------:R1:W-:Y:S01]  /*67c0*/  @!P3 STG.E.U8 desc[UR36][R6.64+0x78], R3 ;  /* 0x000078030600b986 */ /* 0x0003e2000c101124 */
[----:B------:R-:W-:Y:S05]  /*67d0*/  @P2 BRA `(.L_x_287) ;  /* 0x00000000000c2947 */ /* 0x000fea0003800000 */
[----:B------:R-:W5:Y:S02]  /*67e0*/  LDG.E.U8 R156, desc[UR36][R4.64+0x79] ;  /* 0x00007924049c7981 */ /* 0x000f64000c1e1100 */
[----:B-----5:R-:W-:-:S05]  /*67f0*/  PRMT R12, R156, 0x8880, RZ ;  /* 0x000088809c0c7816 */ /* 0x020fca00000000ff */
[----:B------:R-:W-:-:S07]  /*6800*/  IMAD R167, R12, R155, RZ ;  /* 0x0000009b0ca77224 */ /* 0x000fce00078e02ff */
.L_x_287:
[----:B------:R-:W-:Y:S05]  /*6810*/  BSYNC B1 ;  /* 0x0000000000017941 */ /* 0x000fea0003800000 */
.L_x_286:
[----:B------:R-:W-:Y:S01]  /*6820*/  @!P2 IMAD R85, R85, R154, R167 ;  /* 0x0000009a5555a224 */ /* 0x000fe200078e02a7 */
[----:B------:R-:W-:Y:S04]  /*6830*/  BSSY B1, `(.L_x_288) ;  /* 0x0000006000017945 */ /* 0x000fe80003800000 */
[----:B------:R0:W-:Y:S01]  /*6840*/  @!P2 STG.E.U8 desc[UR36][R6.64+0x79], R85 ;  /* 0x000079550600a986 */ /* 0x0001e2000c101124 */
[----:B------:R-:W-:Y:S05]  /*6850*/  @P4 BRA `(.L_x_289) ;  /* 0x00000000000c4947 */ /* 0x000fea0003800000 */
[----:B------:R-:W5:Y:S02]  /*6860*/  LDG.E.U8 R156, desc[UR36][R10.64+0x78] ;  /* 0x000078240a9c7981 */ /* 0x000f64000c1e1100 */
[----:B-----5:R-:W-:-:S05]  /*6870*/  PRMT R4, R156, 0x8880, RZ ;  /* 0x000088809c047816 */ /* 0x020fca00000000ff */
[----:B------:R-:W-:-:S07]  /*6880*/  IMAD R167, R4, R155, RZ ;  /* 0x0000009b04a77224 */ /* 0x000fce00078e02ff */
.L_x_289:
[----:B------:R-:W-:Y:S05]  /*6890*/  BSYNC B1 ;  /* 0x0000000000017941 */ /* 0x000fea0003800000 */
.L_x_288:
[----:B-1----:R-:W-:Y:S01]  /*68a0*/  @!P4 IMAD R3, R86, R154, R167 ;  /* 0x0000009a5603c224 */ /* 0x002fe200078e02a7 */
[----:B------:R-:W-:Y:S01]  /*68b0*/  ISETP.LT.OR P0, PT, R164, 0x7a, !P0 ;  /* 0x0000007aa400780c */ /* 0x000fe20004701670 */
[----:B------:R-:W-:Y:S03]  /*68c0*/  BSSY B1, `(.L_x_290) ;  /* 0x0000006000017945 */ /* 0x000fe60003800000 */
[----:B------:R1:W-:Y:S09]  /*68d0*/  @!P4 STG.E.U8 desc[UR36][R8.64+0x78], R3 ;  /* 0x000078030800c986 */ /* 0x0003f2000c101124 */
[----:B------:R-:W-:Y:S05]  /*68e0*/  @P0 BRA `(.L_x_291) ;  /* 0x00000000000c0947 */ /* 0x000fea0003800000 */
[----:B------:R-:W5:Y:S02]  /*68f0*/  LDG.E.U8 R156, desc[UR36][R10.64+0x79] ;  /* 0x000079240a9c7981 */ /* 0x000f64000c1e1100 */
[----:B-----5:R-:W-:-:S05]  /*6900*/  PRMT R4, R156, 0x8880, RZ ;  /* 0x000088809c047816 */ /* 0x020fca00000000ff */
[----:B------:R-:W-:-:S07]  /*6910*/  IMAD R167, R4, R155, RZ ;  /* 0x0000009b04a77224 */ /* 0x000fce00078e02ff */
.L_x_291:
[----:B------:R-:W-:Y:S05]  /*6920*/  BSYNC B1 ;  /* 0x0000000000017941 */ /* 0x000fea0003800000 */
.L_x_290:
[----:B------:R-:W-:Y:S01]  /*6930*/  IMAD R87, R87, R154, R167 ;  /* 0x0000009a57577224 */ /* 0x000fe200078e02a7 */
[----:B------:R-:W-:Y:S06]  /*6940*/  @P0 BRA `(.L_x_292) ;  /* 0x0000001800180947 */ /* 0x000fec0003800000 */
[----:B------:R0:W-:Y:S01]  /*6950*/  STG.E.U8 desc[UR36][R8.64+0x79], R87 ;  /* 0x0000795708007986 */ /* 0x0001e2000c101124 */
[----:B------:R-:W-:Y:S05]  /*6960*/  BRA `(.L_x_292) ;  /* 0x0000001800107947 */ /* 0x000fea0003800000 */
.L_x_35:
[C---:B------:R-:W-:Y:S02]  /*6970*/  ISETP.GE.AND P2, PT, R3.reuse, 0x1, PT ;  /* 0x000000010300780c */ /* 0x040fe40003f46270 */
[----:B------:R-:W-:Y:S02]  /*6980*/  ISETP.GE.AND P0, PT, R3, 0x9, PT ;  /* 0x000000090300780c */ /* 0x000fe40003f06270 */
[C---:B------:R-:W-:Y:S02]  /*6990*/  ISETP.LT.OR P3, PT, R164.reuse, 0x1, !P2 ;  /* 0x00000001a400780c */ /* 0x040fe40005761670 */
[C---:B------:R-:W-:Y:S02]  /*69a0*/  ISETP.LT.OR P4, PT, R164.reuse, 0x2, !P2 ;  /* 0x00000002a400780c */ /* 0x040fe40005781670 */
[----:B------:R-:W-:-:S09]  /*69b0*/  ISETP.LT.OR P1, PT, R164, 0x1, !P0 ;  /* 0x00000001a400780c */ /* 0x000fd20004721670 */
[-C--:B------:R-:W-:Y:S02]  /*69c0*/  @!P3 IMAD R5, R88, R154.reuse, RZ ;  /* 0x0000009a5805b224 */ /* 0x080fe400078e02ff */
[-C--:B------:R-:W-:Y:S02]  /*69d0*/  @!P4 IMAD R89, R89, R154.reuse, RZ ;  /* 0x0000009a5959c224 */ /* 0x080fe400078e02ff */
[----:B------:R-:W-:Y:S01]  /*69e0*/  @!P1 IMAD R11, R90, R154, RZ ;  /* 0x0000009a5a0b9224 */ /* 0x000fe200078e02ff */
[----:B------:R0:W-:Y:S01]  /*69f0*/  @!P3 STG.E.U8 desc[UR36][R158.64], R5 ;  /* 0x000000059e00b986 */ /* 0x0001e2000c101124 */
[----:B------:R-:W-:-:S03]  /*6a00*/  ISETP.LT.OR P3, PT, R164, 0x2, !P0 ;  /* 0x00000002a400780c */ /* 0x000fc60004761670 */
[----:B------:R-:W-:Y:S01]  /*6a10*/  @!P4 STG.E.U8 desc[UR36][R158.64+0x1], R89 ;  /* 0x000001599e00c986 */ /* 0x000fe2000c101124 */
[----:B------:R-:W-:-:S03]  /*6a20*/  ISETP.LT.OR P4, PT, R164, 0x9, !P2 ;  /* 0x00000009a400780c */ /* 0x000fc60005781670 */
[----:B------:R1:W-:Y:S01]  /*6a30*/  @!P1 STG.E.U8 desc[UR36][R12.64], R11 ;  /* 0x0000000b0c009986 */ /* 0x0003e2000c101124 */
[----:B------:R-:W-:-:S05]  /*6a40*/  ISETP.LT.OR P1, PT, R164, 0xa, !P2 ;  /* 0x0000000aa400780c */ /* 0x000fca0005721670 */
[----:B------:R-:W-:-:S04]  /*6a50*/  @!P3 IMAD R91, R91, R154, RZ ;  /* 0x0000009a5b5bb224 */ /* 0x000fc800078e02ff */
[-C--:B0-----:R-:W-:Y:S01]  /*6a60*/  @!P4 IMAD R5, R92, R154.reuse, RZ ;  /* 0x0000009a5c05c224 */ /* 0x081fe200078e02ff */
[----:B------:R-:W-:Y:S01]  /*6a70*/  @!P3 STG.E.U8 desc[UR36][R12.64+0x1], R91 ;  /* 0x0000015b0c00b986 */ /* 0x000fe2000c101124 */
[C---:B------:R-:W-:Y:S02]  /*6a80*/  ISETP.LT.OR P3, PT, R164.reuse, 0x9, !P0 ;  /* 0x00000009a400780c */ /* 0x040fe40004761670 */
[----:B------:R-:W-:Y:S01]  /*6a90*/  @!P1 IMAD R93, R93, R154, RZ ;  /* 0x0000009a5d5d9224 */ /* 0x000fe200078e02ff */
[----:B------:R0:W-:Y:S01]  /*6aa0*/  @!P4 STG.E.U8 desc[UR36][R158.64+0x8], R5 ;  /* 0x000008059e00c986 */ /* 0x0001e2000c101124 */
[----:B------:R-:W-:-:S03]  /*6ab0*/  ISETP.LT.OR P4, PT, R164, 0xa, !P0 ;  /* 0x0000000aa400780c */ /* 0x000fc60004781670 */
[----:B------:R-:W-:Y:S01]  /*6ac0*/  @!P1 STG.E.U8 desc[UR36][R158.64+0x9], R93 ;  /* 0x0000095d9e009986 */ /* 0x000fe2000c101124 */
[----:B------:R-:W-:-:S05]  /*6ad0*/  ISETP.LT.OR P1, PT, R164, 0x11, !P2 ;  /* 0x00000011a400780c */ /* 0x000fca0005721670 */
[----:B-1----:R-:W-:-:S04]  /*6ae0*/  @!P3 IMAD R11, R94, R154, RZ ;  /* 0x0000009a5e0bb224 */ /* 0x002fc800078e02ff */
[-C--:B------:R-:W-:Y:S01]  /*6af0*/  @!P4 IMAD R95, R95, R154.reuse, RZ ;  /* 0x0000009a5f5fc224 */ /* 0x080fe200078e02ff */
[----:B------:R1:W-:Y:S01]  /*6b00*/  @!P3 STG.E.U8 desc[UR36][R12.64+0x8], R11 ;  /* 0x0000080b0c00b986 */ /* 0x0003e2000c101124 */
[----:B------:R-:W-:Y:S02]  /*6b10*/  ISETP.LT.OR P3, PT, R164, 0x12, !P2 ;  /* 0x00000012a400780c */ /* 0x000fe40005761670 */
[----:B------:R-:W-:Y:S01]  /*6b20*/  @!P1 IMAD R15, R96, R154, RZ ;  /* 0x0000009a600f9224 */ /* 0x000fe200078e02ff */
        /* <DEDUP_REMOVED lines=17> */
[----:B--2---:R-:W-:Y:S01]  /*6c40*/  @!P1 IMAD R15, R102, R154, RZ ;  /* 0x0000009a660f9224 */ /* 0x004fe200078e02ff */
        /* <DEDUP_REMOVED lines=128> */
[----:B------:R-:W-:Y:S01]  /*7450*/  @!P1 STG.E.U8 desc[UR36][R158.64+0x70], R15 ;  /* 0x0000700f9e009986 */ /* 0x000fe2000c101124 */
[----:B------:R-:W-:-:S05]  /*7460*/  ISETP.LT.OR P1, PT, R164, 0x72, !P0 ;  /* 0x00000072a400780c */ /* 0x000fca0004721670 */
[----:B------:R-:W-:-:S04]  /*7470*/  @!P3 IMAD R145, R145, R154, RZ ;  /* 0x0000009a9191b224 */ /* 0x000fc800078e02ff */
[-C--:B0-----:R-:W-:Y:S01]  /*7480*/  @!P4 IMAD R5, R146, R154.reuse, RZ ;  /* 0x0000009a9205c224 */ /* 0x081fe200078e02ff */
[----:B------:R-:W-:Y:S01]  /*7490*/  @!P3 STG.E.U8 desc[UR36][R158.64+0x71], R145 ;  /* 0x000071919e00b986 */ /* 0x000fe2000c101124 */
[C---:B------:R-:W-:Y:S02]  /*74a0*/  ISETP.LT.OR P3, PT, R164.reuse, 0x79, !P2 ;  /* 0x00000079a400780c */ /* 0x040fe40005761670 */
[C---:B------:R-:W-:Y:S01]  /*74b0*/  ISETP.LT.OR P2, PT, R164.reuse, 0x7a, !P2 ;  /* 0x0000007aa400780c */ /* 0x040fe20005741670 */
[----:B------:R-:W-:Y:S01]  /*74c0*/  @!P1 IMAD R147, R147, R154, RZ ;  /* 0x0000009a93939224 */ /* 0x000fe200078e02ff */
[----:B------:R0:W-:Y:S01]  /*74d0*/  @!P4 STG.E.U8 desc[UR36][R12.64+0x70], R5 ;  /* 0x000070050c00c986 */ /* 0x0001e2000c101124 */
[C---:B------:R-:W-:Y:S02]  /*74e0*/  ISETP.LT.OR P4, PT, R164.reuse, 0x79, !P0 ;  /* 0x00000079a400780c */ /* 0x040fe40004781670 */
[----:B------:R-:W-:Y:S01]  /*74f0*/  ISETP.LT.OR P0, PT, R164, 0x7a, !P0 ;  /* 0x0000007aa400780c */ /* 0x000fe20004701670 */
[----:B------:R-:W-:Y:S01]  /*7500*/  @!P1 STG.E.U8 desc[UR36][R12.64+0x71], R147 ;  /* 0x000071930c009986 */ /* 0x000fe2000c101124 */
[----:B------:R-:W-:-:S04]  /*7510*/  ISETP.GE.AND P1, PT, R3, 0x81, PT ;  /* 0x000000810300780c */ /* 0x000fc80003f26270 */
[-C--:B-1----:R-:W-:Y:S02]  /*7520*/  @!P3 IMAD R11, R148, R154.reuse, RZ ;  /* 0x0000009a940bb224 */ /* 0x082fe400078e02ff */
[----:B------:R-:W-:-:S03]  /*7530*/  @!P2 IMAD R149, R149, R154, RZ ;  /* 0x0000009a9595a224 */ /* 0x000fc600078e02ff */
[----:B------:R1:W-:Y:S01]  /*7540*/  @!P3 STG.E.U8 desc[UR36][R158.64+0x78], R11 ;  /* 0x0000780b9e00b986 */ /* 0x0003e2000c101124 */
[----:B------:R-:W-:Y:S01]  /*7550*/  ISETP.LT.OR P3, PT, R164, 0x1, !P1 ;  /* 0x00000001a400780c */ /* 0x000fe20004f61670 */
[-C--:B0-----:R-:W-:Y:S02]  /*7560*/  @!P4 IMAD R5, R150, R154.reuse, RZ ;  /* 0x0000009a9605c224 */ /* 0x081fe400078e02ff */
[----:B------:R-:W-:Y:S01]  /*7570*/  @!P2 STG.E.U8 desc[UR36][R158.64+0x79], R149 ;  /* 0x000079959e00a986 */ /* 0x000fe2000c101124 */
[----:B------:R-:W-:Y:S01]  /*7580*/  ISETP.LT.OR P2, PT, R164, 0x2, !P1 ;  /* 0x00000002a400780c */ /* 0x000fe20004f41670 */
[----:B------:R-:W-:Y:S02]  /*7590*/  @!P0 IMAD R151, R151, R154, RZ ;  /* 0x0000009a97978224 */ /* 0x000fe400078e02ff */
[----:B------:R0:W-:Y:S01]  /*75a0*/  @!P4 STG.E.U8 desc[UR36][R12.64+0x78], R5 ;  /* 0x000078050c00c986 */ /* 0x0001e2000c101124 */
[----:B------:R-:W-:-:S03]  /*75b0*/  ISETP.GE.AND P4, PT, R3, 0x89, PT ;  /* 0x000000890300780c */ /* 0x000fc60003f86270 */
[----:B------:R-:W-:Y:S01]  /*75c0*/  @!P0 STG.E.U8 desc[UR36][R12.64+0x79], R151 ;  /* 0x000079970c008986 */ /* 0x000fe2000c101124 */
[----:B------:R-:W-:Y:S01]  /*75d0*/  ISETP.LT.OR P0, PT, R164, 0x1, !P4 ;  /* 0x00000001a400780c */ /* 0x000fe20006701670 */
[----:B------:R-:W-:-:S04]  /*75e0*/  @!P3 IMAD R3, R24, R154, RZ ;  /* 0x0000009a1803b224 */ /* 0x000fc800078e02ff */
[----:B------:R-:W-:Y:S01]  /*75f0*/  @!P2 IMAD R25, R25, R154, RZ ;  /* 0x0000009a1919a224 */ /* 0x000fe200078e02ff */
[----:B------:R2:W-:Y:S01]  /*7600*/  @!P3 STG.E.U8 desc[UR36][R6.64], R3 ;  /* 0x000000030600b986 */ /* 0x0005e2000c101124 */
[----:B------:R-:W-:-:S03]  /*7610*/  ISETP.LT.OR P3, PT, R164, 0x2, !P4 ;  /* 0x00000002a400780c */ /* 0x000fc60006761670 */
[----:B------:R-:W-:Y:S01]  /*7620*/  @!P2 STG.E.U8 desc[UR36][R6.64+0x1], R25 ;  /* 0x000001190600a986 */ /* 0x000fe2000c101124 */
[----:B------:R-:W-:Y:S02]  /*7630*/  ISETP.LT.OR P2, PT, R164, 0x9, !P1 ;  /* 0x00000009a400780c */ /* 0x000fe40004f41670 */
[----:B-1----:R-:W-:-:S05]  /*7640*/  @!P0 IMAD R11, R26, R154, RZ ;  /* 0x0000009a1a0b8224 */ /* 0x002fca00078e02ff */
[----:B------:R-:W-:Y:S01]  /*7650*/  @!P0 STG.E.U8 desc[UR36][R8.64], R11 ;  /* 0x0000000b08008986 */ /* 0x000fe2000c101124 */
[----:B------:R-:W-:Y:S01]  /*7660*/  ISETP.LT.OR P0, PT, R164, 0xa, !P1 ;  /* 0x0000000aa400780c */ /* 0x000fe20004f01670 */
[----:B------:R-:W-:-:S04]  /*7670*/  @!P3 IMAD R27, R27, R154, RZ ;  /* 0x0000009a1b1bb224 */ /* 0x000fc800078e02ff */
[----:B0-----:R-:W-:Y:S01]  /*7680*/  @!P2 IMAD R5, R28, R154, RZ ;  /* 0x0000009a1c05a224 */ /* 0x001fe200078e02ff */
[----:B------:R-:W-:Y:S01]  /*7690*/  @!P3 STG.E.U8 desc[UR36][R8.64+0x1], R27 ;  /* 0x0000011b0800b986 */ /* 0x000fe2000c101124 */
[----:B------:R-:W-:-:S03]  /*76a0*/  ISETP.LT.OR P3, PT, R164, 0x9, !P4 ;  /* 0x00000009a400780c */ /* 0x000fc60006761670 */
[----:B------:R0:W-:Y:S01]  /*76b0*/  @!P2 STG.E.U8 desc[UR36][R6.64+0x8], R5 ;  /* 0x000008050600a986 */ /* 0x0001e2000c101124 */
[----:B------:R-:W-:Y:S02]  /*76c0*/  ISETP.LT.OR P2, PT, R164, 0xa, !P4 ;  /* 0x0000000aa400780c */ /* 0x000fe40006741670 */
[----:B------:R-:W-:-:S05]  /*76d0*/  @!P0 IMAD R29, R29, R154, RZ ;  /* 0x0000009a1d1d8224 */ /* 0x000fca00078e02ff */
[----:B------:R-:W-:Y:S01]  /*76e0*/  @!P0 STG.E.U8 desc[UR36][R6.64+0x9], R29 ;  /* 0x0000091d06008986 */ /* 0x000fe2000c101124 */
[----:B------:R-:W-:Y:S01]  /*76f0*/  ISETP.LT.OR P0, PT, R164, 0x11, !P1 ;  /* 0x00000011a400780c */ /* 0x000fe20004f01670 */
[----:B--2---:R-:W-:-:S04]  /*7700*/  @!P3 IMAD R3, R30, R154, RZ ;  /* 0x0000009a1e03b224 */ /* 0x004fc800078e02ff */
[----:B------:R-:W-:Y:S01]  /*7710*/  @!P2 IMAD R31, R31, R154, RZ ;  /* 0x0000009a1f1fa224 */ /* 0x000fe200078e02ff */
[----:B------:R1:W-:Y:S01]  /*7720*/  @!P3 STG.E.U8 desc[UR36][R8.64+0x8], R3 ;  /* 0x000008030800b986 */ /* 0x0003e2000c101124 */
[----:B------:R-:W-:-:S03]  /*7730*/  ISETP.LT.OR P3, PT, R164, 0x12, !P1 ;  /* 0x00000012a400780c */ /* 0x000fc60004f61670 */
[----:B------:R-:W-:Y:S01]  /*7740*/  @!P2 STG.E.U8 desc[UR36][R8.64+0x9], R31 ;  /* 0x0000091f0800a986 */ /* 0x000fe2000c101124 */
[----:B------:R-:W-:Y:S02]  /*7750*/  ISETP.LT.OR P2, PT, R164, 0x11, !P4 ;  /* 0x00000011a400780c */ /* 0x000fe40006741670 */
[----:B0-----:R-:W-:-:S05]  /*7760*/  @!P0 IMAD R5, R32, R154, RZ ;  /* 0x0000009a20058224 */ /* 0x001fca00078e02ff */
[----:B------:R0:W-:Y:S01]  /*7770*/  @!P0 STG.E.U8 desc[UR36][R6.64+0x10], R5 ;  /* 0x0000100506008986 */ /* 0x0001e2000c101124 */
[----:B------:R-:W-:Y:S01]  /*7780*/  ISETP.LT.OR P0, PT, R164, 0x12, !P4 ;  /* 0x00000012a400780c */ /* 0x000fe20006701670 */
[----:B------:R-:W-:-:S04]  /*7790*/  @!P3 IMAD R33, R33, R154, RZ ;  /* 0x0000009a2121b224 */ /* 0x000fc800078e02ff */
[----:B------:R-:W-:Y:S01]  /*77a0*/  @!P2 IMAD R11, R34, R154, RZ ;  /* 0x0000009a220ba224 */ /* 0x000fe200078e02ff */
[----:B------:R-:W-:Y:S01]  /*77b0*/  @!P3 STG.E.U8 desc[UR36][R6.64+0x11], R33 ;  /* 0x000011210600b986 */ /* 0x000fe2000c101124 */
[----:B------:R-:W-:-:S03]  /*77c0*/  ISETP.LT.OR P3, PT, R164, 0x19, !P1 ;  /* 0x00000019a400780c */ /* 0x000fc60004f61670 */
[----:B------:R2:W-:Y:S01]  /*77d0*/  @!P2 STG.E.U8 desc[UR36][R8.64+0x10], R11 ;  /* 0x0000100b0800a986 */ /* 0x0005e2000c101124 */
[----:B------:R-:W-:Y:S02]  /*77e0*/  ISETP.LT.OR P2, PT, R164, 0x1a, !P1 ;  /* 0x0000001aa400780c */ /* 0x000fe40004f41670 */
[----:B------:R-:W-:-:S05]  /*77f0*/  @!P0 IMAD R35, R35, R154, RZ ;  /* 0x0000009a23238224 */ /* 0x000fca00078e02ff */
[----:B------:R-:W-:Y:S01]  /*7800*/  @!P0 STG.E.U8 desc[UR36][R8.64+0x11], R35 ;  /* 0x0000112308008986 */ /* 0x000fe2000c101124 */
[----:B------:R-:W-:Y:S01]  /*7810*/  ISETP.LT.OR P0, PT, R164, 0x19, !P4 ;  /* 0x00000019a400780c */ /* 0x000fe20006701670 */
[----:B-1----:R-:W-:-:S04]  /*7820*/  @!P3 IMAD R3, R36, R154, RZ ;  /* 0x0000009a2403b224 */ /* 0x002fc800078e02ff */
        /* <DEDUP_REMOVED lines=9> */
[----:B--2---:R-:W-:Y:S01]  /*78c0*/  @!P2 IMAD R11, R40, R154, RZ ;  /* 0x0000009a280ba224 */ /* 0x004fe200078e02ff */
        /* <DEDUP_REMOVED lines=125> */
[-C--:B--2---:R-:W-:Y:S01]  /*80a0*/  @!P2 IMAD R11, R82, R154.reuse, RZ ;  /* 0x0000009a520ba224 */ /* 0x084fe200078e02ff */
[----:B------:R2:W-:Y:S01]  /*80b0*/  @!P3 STG.E.U8 desc[UR36][R6.64+0x71], R81 ;  /* 0x000071510600b986 */ /* 0x0005e2000c101124 */
[C---:B------:R-:W-:Y:S02]  /*80c0*/  ISETP.LT.OR P3, PT, R164.reuse, 0x79, !P1 ;  /* 0x00000079a400780c */ /* 0x040fe40004f61670 */
[C---:B------:R-:W-:Y:S01]  /*80d0*/  ISETP.LT.OR P1, PT, R164.reuse, 0x7a, !P1 ;  /* 0x0000007aa400780c */ /* 0x040fe20004f21670 */
[----:B------:R2:W-:Y:S01]  /*80e0*/  @!P2 STG.E.U8 desc[UR36][R8.64+0x70], R11 ;  /* 0x0000700b0800a986 */ /* 0x0005e2000c101124 */
[C---:B------:R-:W-:Y:S02]  /*80f0*/  ISETP.LT.OR P2, PT, R164.reuse, 0x79, !P4 ;  /* 0x00000079a400780c */ /* 0x040fe40006741670 */
[----:B------:R-:W-:Y:S01]  /*8100*/  ISETP.LT.OR P4, PT, R164, 0x7a, !P4 ;  /* 0x0000007aa400780c */ /* 0x000fe20006781670 */
[----:B------:R-:W-:-:S05]  /*8110*/  @!P0 IMAD R83, R83, R154, RZ ;  /* 0x0000009a53538224 */ /* 0x000fca00078e02ff */
[----:B------:R2:W-:Y:S01]  /*8120*/  @!P0 STG.E.U8 desc[UR36][R8.64+0x71], R83 ;  /* 0x0000715308008986 */ /* 0x0005e2000c101124 */
[-C--:B-1----:R-:W-:Y:S02]  /*8130*/  @!P3 IMAD R3, R84, R154.reuse, RZ ;  /* 0x0000009a5403b224 */ /* 0x082fe400078e02ff */
[-C--:B------:R-:W-:Y:S02]  /*8140*/  @!P1 IMAD R85, R85, R154.reuse, RZ ;  /* 0x0000009a55559224 */ /* 0x080fe400078e02ff */
[-C--:B0-----:R-:W-:Y:S01]  /*8150*/  @!P2 IMAD R5, R86, R154.reuse, RZ ;  /* 0x0000009a5605a224 */ /* 0x081fe200078e02ff */
[----:B------:R2:W-:Y:S01]  /*8160*/  @!P3 STG.E.U8 desc[UR36][R6.64+0x78], R3 ;  /* 0x000078030600b986 */ /* 0x0005e2000c101124 */
[----:B------:R-:W-:-:S03]  /*8170*/  @!P4 IMAD R87, R87, R154, RZ ;  /* 0x0000009a5757c224 */ /* 0x000fc600078e02ff */
[----:B------:R2:W-:Y:S04]  /*8180*/  @!P1 STG.E.U8 desc[UR36][R6.64+0x79], R85 ;  /* 0x0000795506009986 */ /* 0x0005e8000c101124 */
[----:B------:R2:W-:Y:S04]  /*8190*/  @!P2 STG.E.U8 desc[UR36][R8.64+0x78], R5 ;  /* 0x000078050800a986 */ /* 0x0005e8000c101124 */
[----:B------:R2:W-:Y:S02]  /*81a0*/  @!P4 STG.E.U8 desc[UR36][R8.64+0x79], R87 ;  /* 0x000079570800c986 */ /* 0x0005e4000c101124 */
.L_x_292:
[----:B------:R-:W-:Y:S05]  /*81b0*/  BSYNC B0 ;  /* 0x0000000000007941 */ /* 0x000fea0003800000 */
.L_x_34:
[----:B------:R-:W-:Y:S01]  /*81c0*/  ULDC UR4, c[0x0][0xc] ;  /* 0x0000030000047ab9 */ /* 0x000fe20000000800 */
[----:B------:R-:W-:Y:S01]  /*81d0*/  ULDC UR5, c[0x0][0x10] ;  /* 0x0000040000057ab9 */ /* 0x000fe20000000800 */
[----:B-12---:R-:W1:Y:S01]  /*81e0*/  LDC R3, c[0x0][0x14] ;  /* 0x00000500ff037b82 */ /* 0x006e620000000800 */
[----:B------:R-:W-:Y:S01]  /*81f0*/  UIMAD.WIDE.U32 UR4, UR4, UR5, URZ ;  /* 0x00000005040472a5 */ /* 0x000fe2000f8e003f */
[----:B------:R-:W-:Y:S02]  /*8200*/  IMAD.MOV.U32 R152, RZ, RZ, -0x1 ;  /* 0xffffffffff987424 */ /* 0x000fe400078e00ff */
[----:B------:R-:W-:-:S03]  /*8210*/  IMAD.MOV.U32 R22, RZ, RZ, -0x1 ;  /* 0xffffffffff167424 */ /* 0x000fc600078e00ff */
[----:B-1----:R-:W-:-:S04]  /*8220*/  IMAD.WIDE.U32 R16, R3, UR4, R16 ;  /* 0x0000000403107c25 */ /* 0x002fc8000f8e0010 */
[----:B------:R-:W-:Y:S01]  /*8230*/  IMAD R3, R3, UR5, RZ ;  /* 0x0000000503037c24 */ /* 0x000fe2000f8e02ff */
[----:B------:R-:W-:Y:S02]  /*8240*/  ULDC.64 UR4, c[0x0][0x650] ;  /* 0x0001940000047ab9 */ /* 0x000fe40000000a00 */
[----:B------:R-:W-:Y:S01]  /*8250*/  ISETP.GE.U32.AND P0, PT, R16, UR4, PT ;  /* 0x0000000410007c0c */ /* 0x000fe2000bf06070 */
[--C-:B------:R-:W-:Y:S01]  /*8260*/  IMAD.IADD R17, R17, 0x1, R3.reuse ;  /* 0x0000000111117824 */ /* 0x100fe200078e0203 */
[----:B------:R-:W-:-:S04]  /*8270*/  PRMT R3, RZ, 0x7610, R3 ;  /* 0x00007610ff037816 */ /* 0x000fc80000000003 */
[----:B------:R-:W-:-:S13]  /*8280*/  ISETP.GE.U32.AND.EX P0, PT, R17, UR5, PT, P0 ;  /* 0x0000000511007c0c */ /* 0x000fda000bf06100 */
[----:B------:R-:W-:Y:S05]  /*8290*/  @P0 BRA `(.L_x_293) ;  /* 0x0000000400640947 */ /* 0x000fea0003800000 */
[----:B------:R-:W1:Y:S01]  /*82a0*/  S2R R12, SR_CTAID.X ;  /* 0x00000000000c7919 */ /* 0x000e620000002500 */
[----:B------:R-:W2:Y:S01]  /*82b0*/  LDC.64 R10, c[0x0][0x628] ;  /* 0x00018a00ff0a7b82 */ /* 0x000ea20000000a00 */
[----:B------:R-:W-:Y:S01]  /*82c0*/  ULDC UR4, c[0x0][0x150] ;  /* 0x0000540000047ab9 */ /* 0x000fe20000000800 */
[----:B0--3--:R-:W-:Y:S01]  /*82d0*/  IMAD.MOV.U32 R8, RZ, RZ, R16 ;  /* 0x000000ffff087224 */ /* 0x009fe200078e0010 */
[----:B------:R-:W0:Y:S01]  /*82e0*/  S2R R24, SR_CTAID.Y ;  /* 0x0000000000187919 */ /* 0x000e220000002600 */
[----:B------:R-:W-:-:S04]  /*82f0*/  IMAD.MOV.U32 R9, RZ, RZ, R17 ;  /* 0x000000ffff097224 */ /* 0x000fc800078e0011 */
[----:B------:R-:W3:Y:S08]  /*8300*/  LDC R21, c[0x0][0x144] ;  /* 0x00005100ff157b82 */ /* 0x000ef00000000800 */
[----:B------:R-:W0:Y:S08]  /*8310*/  LDC R0, c[0x0][0x630] ;  /* 0x00018c00ff007b82 */ /* 0x000e300000000800 */
[----:B------:R-:W0:Y:S01]  /*8320*/  LDC.64 R14, c[0x0][0x620] ;  /* 0x00018800ff0e7b82 */ /* 0x000e220000000a00 */
[----:B--2---:R-:W-:-:S04]  /*8330*/  ISETP.NE.U32.AND P0, PT, R10, RZ, PT ;  /* 0x000000ff0a00720c */ /* 0x004fc80003f05070 */
[----:B------:R-:W-:Y:S02]  /*8340*/  ISETP.NE.AND.EX P0, PT, R11, RZ, PT, P0 ;  /* 0x000000ff0b00720c */ /* 0x000fe40003f05300 */
[----:B-1----:R-:W-:-:S05]  /*8350*/  I2FP.F32.U32 R3, R12 ;  /* 0x0000000c00037245 */ /* 0x002fca0000201000 */
[----:B------:R-:W-:-:S04]  /*8360*/  FMUL R3, R3, UR4 ;  /* 0x0000000403037c20 */ /* 0x000fc80008400000 */
[----:B------:R1:W2:Y:S02]  /*8370*/  F2I.U32.TRUNC.NTZ R20, R3 ;  /* 0x0000000300147305 */ /* 0x0002a4000020f000 */
[----:B---3--:R-:W-:Y:S05]  /*8380*/  @!P0 BRA `(.L_x_294) ;  /* 0x0000000000288947 */ /* 0x008fea0003800000 */
[----:B-1----:R-:W1:Y:S02]  /*8390*/  LDC R3, c[0x0][0x634] ;  /* 0x00018d00ff037b82 */ /* 0x002e640000000800 */
[----:B-1----:R-:W-:-:S05]  /*83a0*/  IADD3 R3, P0, R16, R3, RZ ;  /* 0x0000000310037210 */ /* 0x002fca0007f1e0ff */
[----:B------:R-:W-:-:S04]  /*83b0*/  IMAD.X R13, RZ, RZ, R17, P0 ;  /* 0x000000ffff0d7224 */ /* 0x000fc800000e0611 */
[----:B------:R-:W-:-:S04]  /*83c0*/  IMAD.WIDE.U32 R4, R13, R10, RZ ;  /* 0x0000000a0d047225 */ /* 0x000fc800078e00ff */
[----:B----4-:R-:W-:-:S04]  /*83d0*/  IMAD.WIDE.U32 R6, P0, R3, R11, R4 ;  /* 0x0000000b03067225 */ /* 0x010fc80007800004 */
[----:B------:R-:W-:-:S04]  /*83e0*/  IMAD.WIDE.U32 R4, R3, R10, RZ ;  /* 0x0000000a03047225 */ /* 0x000fc800078e00ff */
[----:B------:R-:W-:Y:S01]  /*83f0*/  IMAD.X R9, RZ, RZ, RZ, P0 ;  /* 0x000000ffff097224 */ /* 0x000fe200000e06ff */
[----:B------:R-:W-:Y:S01]  /*8400*/  IADD3 RZ, P0, R5, R6, RZ ;  /* 0x0000000605ff7210 */ /* 0x000fe20007f1e0ff */
[----:B------:R-:W-:-:S04]  /*8410*/  IMAD.MOV.U32 R8, RZ, RZ, R7 ;  /* 0x000000ffff087224 */ /* 0x000fc800078e0007 */
[----:B------:R-:W-:-:S08]  /*8420*/  IMAD.WIDE.U32.X R8, R13, R11, R8, P0 ;  /* 0x0000000b0d087225 */ /* 0x000fd000000e0408 */
.L_x_294:
[----:B----4-:R-:W3:Y:S01]  /*8430*/  LDC.64 R28, c[0x0][0x640] ;  /* 0x00019000ff1c7b82 */ /* 0x010ee20000000a00 */
[-CC-:B0-----:R-:W-:Y:S01]  /*8440*/  SHF.R.U64 R22, R8, R0.reuse, R9.reuse ;  /* 0x0000000008167219 */ /* 0x181fe20000001209 */
[----:B--2---:R-:W-:Y:S01]  /*8450*/  IMAD.MOV R20, RZ, RZ, -R20 ;  /* 0x000000ffff147224 */ /* 0x004fe200078e0a14 */
[----:B------:R-:W-:Y:S01]  /*8460*/  SHF.R.U32.HI R0, RZ, R0, R9 ;  /* 0x00000000ff007219 */ /* 0x000fe20000011609 */
[----:B------:R-:W-:Y:S01]  /*8470*/  ULDC UR4, c[0x0][0x154] ;  /* 0x0000550000047ab9 */ /* 0x000fe20000000800 */
[----:B-1----:R-:W-:Y:S01]  /*8480*/  IADD3 R3, P0, RZ, -R22, RZ ;  /* 0x80000016ff037210 */ /* 0x002fe20007f1e0ff */
[----:B------:R-:W-:Y:S02]  /*8490*/  IMAD R21, R21, R20, R12 ;  /* 0x0000001415157224 */ /* 0x000fe400078e020c */
[----:B------:R-:W0:Y:S01]  /*84a0*/  LDC R6, c[0x0][0x618] ;  /* 0x00018600ff067b82 */ /* 0x000e220000000800 */
[----:B------:R-:W-:Y:S02]  /*84b0*/  IMAD.MOV.U32 R7, RZ, RZ, 0x1 ;  /* 0x00000001ff077424 */ /* 0x000fe400078e00ff */
[----:B------:R-:W-:-:S04]  /*84c0*/  IMAD.X R5, RZ, RZ, ~R0, P0 ;  /* 0x000000ffff057224 */ /* 0x000fc800000e0e00 */
[-C--:B------:R-:W-:Y:S01]  /*84d0*/  IMAD R0, R5, R14.reuse, RZ ;  /* 0x0000000e05007224 */ /* 0x080fe200078e02ff */
[----:B------:R-:W1:Y:S01]  /*84e0*/  LDC R8, c[0x0][0x608] ;  /* 0x00018200ff087b82 */ /* 0x000e620000000800 */
[----:B------:R-:W-:-:S04]  /*84f0*/  IMAD.WIDE.U32 R4, R3, R14, R16 ;  /* 0x0000000e03047225 */ /* 0x000fc800078e0010 */
[----:B------:R-:W-:Y:S01]  /*8500*/  IMAD R3, R3, R15, R0 ;  /* 0x0000000f03037224 */ /* 0x000fe200078e0200 */
[----:B------:R-:W-:Y:S02]  /*8510*/  I2FP.F32.U32 R0, R24 ;  /* 0x0000001800007245 */ /* 0x000fe40000201000 */
[----:B------:R-:W2:Y:S01]  /*8520*/  LDC R26, c[0x0][0x658] ;  /* 0x00019600ff1a7b82 */ /* 0x000ea20000000800 */
[----:B------:R-:W-:Y:S01]  /*8530*/  IMAD.IADD R3, R5, 0x1, R3 ;  /* 0x0000000105037824 */ /* 0x000fe200078e0203 */
[----:B---3--:R-:W-:Y:S01]  /*8540*/  ISETP.NE.U32.AND P0, PT, R28, RZ, PT ;  /* 0x000000ff1c00720c */ /* 0x008fe20003f05070 */
[----:B------:R-:W-:Y:S01]  /*8550*/  FMUL R0, R0, UR4 ;  /* 0x0000000400007c20 */ /* 0x000fe20008400000 */
[----:B------:R-:W-:Y:S02]  /*8560*/  IMAD.MOV.U32 R5, RZ, RZ, -0x1 ;  /* 0xffffffffff057424 */ /* 0x000fe400078e00ff */
[----:B------:R-:W-:Y:S01]  /*8570*/  ISETP.NE.AND.EX P0, PT, R29, RZ, PT, P0 ;  /* 0x000000ff1d00720c */ /* 0x000fe20003f05300 */
[----:B------:R3:W4:Y:S01]  /*8580*/  F2I.U32.TRUNC.NTZ R13, R0 ;  /* 0x00000000000d7305 */ /* 0x000722000020f000 */
[----:B------:R-:W3:Y:S01]  /*8590*/  LDC R15, c[0x0][0x148] ;  /* 0x00005200ff0f7b82 */ /* 0x000ee20000000800 */
[----:B0-----:R-:W-:-:S02]  /*85a0*/  SHF.R.U64 R12, R4, R6, R3 ;  /* 0x00000006040c7219 */ /* 0x001fc40000001203 */
[----:B------:R-:W-:-:S05]  /*85b0*/  SHF.R.U32.HI R3, RZ, R6, R3 ;  /* 0x00000006ff037219 */ /* 0x000fca0000011603 */
[----:B------:R-:W0:Y:S01]  /*85c0*/  LDC R20, c[0x0][0x600] ;  /* 0x00018000ff147b82 */ /* 0x000e220000000800 */
[-CC-:B-1----:R-:W-:Y:S02]  /*85d0*/  SHF.R.U64 R10, R12, R8.reuse, R3.reuse ;  /* 0x000000080c0a7219 */ /* 0x182fe40000001203 */
[----:B------:R-:W-:-:S05]  /*85e0*/  SHF.R.U32.HI R3, RZ, R8, R3 ;  /* 0x00000008ff037219 */ /* 0x000fca0000011603 */
[----:B------:R-:W1:Y:S01]  /*85f0*/  LDC R27, c[0x0][0x648] ;  /* 0x00019200ff1b7b82 */ /* 0x000e620000000800 */
[-C--:B--2---:R-:W-:Y:S02]  /*8600*/  SHF.L.U32 R4, R5, R26.reuse, RZ ;  /* 0x0000001a05047219 */ /* 0x084fe400000006ff */
[-CC-:B------:R-:W-:Y:S02]  /*8610*/  SHF.R.U64 R14, R10, R26.reuse, R3.reuse ;  /* 0x0000001a0a0e7219 */ /* 0x180fe40000001203 */
[----:B------:R-:W-:Y:S02]  /*8620*/  SHF.R.U32.HI R5, RZ, R26, R3 ;  /* 0x0000001aff057219 */ /* 0x000fe40000011603 */
[----:B------:R-:W-:Y:S01]  /*8630*/  LOP3.LUT R25, RZ, R4, RZ, 0x33, !PT ;  /* 0x00000004ff197212 */ /* 0x000fe200078e33ff */
[----:B------:R-:W2:Y:S01]  /*8640*/  LDC R30, c[0x0][0x638] ;  /* 0x00018e00ff1e7b82 */ /* 0x000ea20000000800 */
[----:B------:R-:W-:Y:S01]  /*8650*/  SHF.L.U32 R26, R7, R26, RZ ;  /* 0x0000001a071a7219 */ /* 0x000fe200000006ff */
[----:B------:R-:W-:-:S06]  /*8660*/  IMAD.MOV.U32 R4, RZ, RZ, R14 ;  /* 0x000000ffff047224 */ /* 0x000fcc00078e000e */
[----:B------:R-:W0:Y:S01]  /*8670*/  LDC R31, c[0x0][0x610] ;  /* 0x00018400ff1f7b82 */ /* 0x000e220000000800 */
[----:B----4-:R-:W-:Y:S05]  /*8680*/  @!P0 BRA `(.L_x_295) ;  /* 0x0000000000288947 */ /* 0x010fea0003800000 */
        /* <DEDUP_REMOVED lines=10> */
.L_x_295:
[----:B------:R-:W-:Y:S01]  /*8730*/  ISETP.NE.AND P0, PT, R2, 0x1, PT ;  /* 0x000000010200780c */ /* 0x000fe20003f05270 */
[----:B0-----:R-:W-:Y:S01]  /*8740*/  VIADD R7, R20, 0xffffffff ;  /* 0xffffffff14077836 */ /* 0x001fe20000000000 */
[----:B-1-3--:R-:W-:Y:S01]  /*8750*/  SHF.R.U64 R0, R4, R27, R5 ;  /* 0x0000001b04007219 */ /* 0x00afe20000001205 */
[----:B------:R-:W-:Y:S01]  /*8760*/  IMAD.MOV R13, RZ, RZ, -R13 ;  /* 0x000000ffff0d7224 */ /* 0x000fe200078e0a0d */
[----:B------:R-:W-:Y:S01]  /*8770*/  LOP3.LUT R5, R10, R25, RZ, 0xc0, !PT ;  /* 0x000000190a057212 */ /* 0x000fe200078ec0ff */
[----:B------:R-:W-:Y:S01]  /*8780*/  IMAD.MOV.U32 R4, RZ, RZ, 0x1 ;  /* 0x00000001ff047424 */ /* 0x000fe200078e00ff */
[----:B------:R-:W-:Y:S01]  /*8790*/  LOP3.LUT R12, R12, R7, RZ, 0xc0, !PT ;  /* 0x000000070c0c7212 */ /* 0x000fe200078ec0ff */
[----:B------:R-:W-:Y:S02]  /*87a0*/  IMAD.MOV R3, RZ, RZ, -R0 ;  /* 0x000000ffff037224 */ /* 0x000fe400078e0a00 */
[----:B------:R-:W-:Y:S02]  /*87b0*/  IMAD R0, R26, R0, R5 ;  /* 0x000000001a007224 */ /* 0x000fe400078e0205 */
[----:B--2---:R-:W-:-:S02]  /*87c0*/  IMAD R3, R3, R30, R14 ;  /* 0x0000001e03037224 */ /* 0x004fc400078e020e */
[----:B------:R-:W-:Y:S02]  /*87d0*/  @P0 IMAD R21, R15, R13, R24 ;  /* 0x0000000d0f150224 */ /* 0x000fe400078e0218 */
[----:B------:R-:W-:Y:S01]  /*87e0*/  IMAD R5, R3, R20, R12 ;  /* 0x0000001403057224 */ /* 0x000fe200078e020c */
[----:B------:R-:W-:Y:S01]  /*87f0*/  PRMT R3, R4, 0x7610, R3 ;  /* 0x0000761004037816 */ /* 0x000fe20000000003 */
[----:B------:R-:W-:-:S05]  /*8800*/  IMAD R0, R0, R31, R21 ;  /* 0x0000001f00007224 */ /* 0x000fca00078e0215 */
[----:B------:R-:W-:Y:S02]  /*8810*/  SEL R152, R5, R0, !P0 ;  /* 0x0000000005987207 */ /* 0x000fe40004000000 */
[----:B------:R-:W-:-:S07]  /*8820*/  SEL R0, R0, R5, !P0 ;  /* 0x0000000500007207 */ /* 0x000fce0004000000 */
.L_x_293:
[----:B------:R-:W-:Y:S01]  /*8830*/  LOP3.LUT P0, RZ, R3, 0xff, RZ, 0xc0, !PT ;  /* 0x000000ff03ff7812 */ /* 0x000fe2000780c0ff */
[----:B------:R-:W-:-:S12]  /*8840*/  IMAD.MOV.U32 R153, RZ, RZ, R0 ;  /* 0x000000ffff997224 */ /* 0x000fd800078e0000 */
[----:B------:R-:W-:Y:S05]  /*8850*/  @P0 BRA `(.L_x_296) ;  /* 0xffffff8800500947 */ /* 0x000fea000383ffff */
[----:B------:R-:W-:Y:S05]  /*8860*/  EXIT ;  /* 0x000000000000794d */ /* 0x000fea0003800000 */
.L_x_7:
[----:B0-----:R-:W-:Y:S01]  /*8870*/  ULDC.64 UR4, c[0x0][0x650] ;  /* 0x0001940000047ab9 */ /* 0x001fe20000000a00 */
        /* <DEDUP_REMOVED lines=25> */
.L_x_298:
[----:B------:R-:W0:Y:S01]  /*8a10*/  LDC.64 R26, c[0x0][0x640] ;  /* 0x00019000ff1a7b82 */ /* 0x000e220000000a00 */
[-CC-:B------:R-:W-:Y:S01]  /*8a20*/  SHF.R.U64 R21, R12, R8.reuse, R13.reuse ;  /* 0x000000080c157219 */ /* 0x180fe2000000120d */
[----:B------:R-:W-:Y:S01]  /*8a30*/  IMAD.MOV.U32 R30, RZ, RZ, 0x1 ;  /* 0x00000001ff1e7424 */ /* 0x000fe200078e00ff */
[----:B------:R-:W-:Y:S02]  /*8a40*/  SHF.R.U32.HI R6, RZ, R8, R13 ;  /* 0x00000008ff067219 */ /* 0x000fe4000001160d */
[----:B------:R-:W-:-:S03]  /*8a50*/  IADD3 R11, P0, RZ, -R21, RZ ;  /* 0x80000015ff0b7210 */ /* 0x000fc60007f1e0ff */
[----:B------:R-:W1:Y:S02]  /*8a60*/  LDC R10, c[0x0][0x618] ;  /* 0x00018600ff0a7b82 */ /* 0x000e640000000800 */
[----:B------:R-:W-:-:S04]  /*8a70*/  IMAD.X R7, RZ, RZ, ~R6, P0 ;  /* 0x000000ffff077224 */ /* 0x000fc800000e0e06 */
[-C--:B------:R-:W-:Y:S02]  /*8a80*/  IMAD R8, R7, R22.reuse, RZ ;  /* 0x0000001607087224 */ /* 0x080fe400078e02ff */
[----:B------:R-:W2:Y:S01]  /*8a90*/  LDC R12, c[0x0][0x608] ;  /* 0x00018200ff0c7b82 */ /* 0x000ea20000000800 */
[----:B------:R-:W-:-:S04]  /*8aa0*/  IMAD.WIDE.U32 R6, R11, R22, R16 ;  /* 0x000000160b067225 */ /* 0x000fc800078e0010 */
[----:B------:R-:W-:-:S03]  /*8ab0*/  IMAD R11, R11, R23, R8 ;  /* 0x000000170b0b7224 */ /* 0x000fc600078e0208 */
[----:B------:R-:W3:Y:S01]  /*8ac0*/  LDC R25, c[0x0][0x658] ;  /* 0x00019600ff197b82 */ /* 0x000ee20000000800 */
[----:B------:R-:W-:Y:S01]  /*8ad0*/  IMAD.IADD R7, R7, 0x1, R11 ;  /* 0x0000000107077824 */ /* 0x000fe200078e020b */
[----:B0-----:R-:W-:-:S04]  /*8ae0*/  ISETP.NE.U32.AND P0, PT, R26, RZ, PT ;  /* 0x000000ff1a00720c */ /* 0x001fc80003f05070 */
[----:B------:R-:W-:Y:S02]  /*8af0*/  ISETP.NE.AND.EX P0, PT, R27, RZ, PT, P0 ;  /* 0x000000ff1b00720c */ /* 0x000fe40003f05300 */
[----:B------:R-:W0:Y:S01]  /*8b00*/  LDC R22, c[0x0][0x600] ;  /* 0x00018000ff167b82 */ /* 0x000e220000000800 */
[-CC-:B-1----:R-:W-:Y:S02]  /*8b10*/  SHF.R.U64 R8, R6, R10.reuse, R7.reuse ;  /* 0x0000000a06087219 */ /* 0x182fe40000001207 */
[----:B------:R-:W-:Y:S01]  /*8b20*/  SHF.R.U32.HI R7, RZ, R10, R7 ;  /* 0x0000000aff077219 */ /* 0x000fe20000011607 */
[----:B------:R-:W-:-:S04]  /*8b30*/  IMAD.MOV.U32 R10, RZ, RZ, -0x1 ;  /* 0xffffffffff0a7424 */ /* 0x000fc800078e00ff */
        /* <DEDUP_REMOVED lines=21> */
.L_x_299:
[----:B------:R-:W-:Y:S01]  /*8c90*/  ISETP.NE.AND P0, PT, R2, 0x1, PT ;  /* 0x000000010200780c */ /* 0x000fe20003f05270 */
[----:B0-----:R-:W-:Y:S01]  /*8ca0*/  VIADD R11, R22, 0xffffffff ;  /* 0xffffffff160b7836 */ /* 0x001fe20000000000 */
[----:B-1----:R-:W-:Y:S02]  /*8cb0*/  SHF.R.U64 R6, R6, R24, R7 ;  /* 0x0000001806067219 */ /* 0x002fe40000001207 */
[----:B------:R-:W-:Y:S02]  /*8cc0*/  SHF.L.U32 R30, R30, R25, RZ ;  /* 0x000000191e1e7219 */ /* 0x000fe400000006ff */
[----:B------:R-:W-:Y:S01]  /*8cd0*/  LOP3.LUT R5, R23, R32, RZ, 0xc0, !PT ;  /* 0x0000002017057212 */ /* 0x000fe200078ec0ff */
[----:B------:R-:W-:-:S04]  /*8ce0*/  IMAD.MOV R7, RZ, RZ, -R6 ;  /* 0x000000ffff077224 */ /* 0x000fc800078e0a06 */
[----:B------:R-:W-:Y:S01]  /*8cf0*/  IMAD R6, R30, R6, R5 ;  /* 0x000000061e067224 */ /* 0x000fe200078e0205 */
[----:B------:R-:W-:Y:S01]  /*8d00*/  LOP3.LUT R5, R8, R11, RZ, 0xc0, !PT ;  /* 0x0000000b08057212 */ /* 0x000fe200078ec0ff */
[----:B------:R-:W-:Y:S02]  /*8d10*/  @P0 IMAD R3, R9, R14, R4 ;  /* 0x0000000e09030224 */ /* 0x000fe400078e0204 */
[----:B--2---:R-:W-:Y:S02]  /*8d20*/  IMAD R4, R7, R28, R20 ;  /* 0x0000001c07047224 */ /* 0x004fe400078e0214 */
[----:B---3--:R-:W-:Y:S02]  /*8d30*/  IMAD R3, R6, R29, R3 ;  /* 0x0000001d06037224 */ /* 0x008fe400078e0203 */
[----:B------:R-:W-:Y:S02]  /*8d40*/  IMAD R4, R4, R22, R5 ;  /* 0x0000001604047224 */ /* 0x000fe400078e0205 */
[----:B------:R-:W-:-:S02]  /*8d50*/  IMAD.MOV.U32 R8, RZ, RZ, 0x1 ;  /* 0x00000001ff087424 */ /* 0x000fc400078e00ff */
[----:B------:R-:W-:Y:S01]  /*8d60*/  IMAD.MOV.U32 R6, RZ, RZ, R21 ;  /* 0x000000ffff067224 */ /* 0x000fe200078e0015 */
[----:B------:R-:W-:Y:S02]  /*8d70*/  SEL R7, R4, R3, !P0 ;  /* 0x0000000304077207 */ /* 0x000fe40004000000 */
[----:B------:R-:W-:-:S07]  /*8d80*/  SEL R20, R3, R4, !P0 ;  /* 0x0000000403147207 */ /* 0x000fce0004000000 */
.L_x_297:
[----:B------:R-:W-:-:S08]  /*8d90*/  NOP ;  /* 0x0000000000007918 */ /* 0x000fd00000000000 */
[----:B------:R-:W0:-:S00]  /*8da0*/  USETMAXREG.DEALLOC.CTAPOOL 0x28 ;  /* 0x00000028000079c8 */ /* 0x000e0000080e0500 */
[----:B0-----:R-:W-:-:S13]  /*8db0*/  ISETP.NE.AND P0, PT, R0, RZ, PT ;  /* 0x000000ff0000720c */ /* 0x001fda0003f05270 */
[----:B------:R-:W-:Y:S05]  /*8dc0*/  @P0 EXIT ;  /* 0x000000000000094d */ /* 0x000fea0003800000 */
[----:B------:R-:W-:Y:S01]  /*8dd0*/  LOP3.LUT P0, RZ, R8, 0xff, RZ, 0xc0, !PT ;  /* 0x000000ff08ff7812 */ /* 0x000fe2000780c0ff */
[----:B------:R-:W-:Y:S02]  /*8de0*/  IMAD.MOV.U32 R0, RZ, RZ, 0x1 ;  /* 0x00000001ff007424 */ /* 0x000fe400078e00ff */
[----:B------:R-:W-:-:S10]  /*8df0*/  IMAD.MOV.U32 R3, RZ, RZ, RZ ;  /* 0x000000ffff037224 */ /* 0x000fd400078e00ff */
[----:B------:R-:W-:Y:S05]  /*8e00*/  @!P0 BRA `(.L_x_300) ;  /* 0x0000000c00448947 */ /* 0x000fea0003800000 */
[----:B------:R-:W0:Y:S01]  /*8e10*/  LDC R0, c[0x0][0x28c] ;  /* 0x0000a300ff007b82 */ /* 0x000e220000000800 */
[----:B------:R-:W-:Y:S01]  /*8e20*/  ULDC UR5, c[0x0][0x658] ;  /* 0x0001960000057ab9 */ /* 0x000fe20000000800 */
[----:B------:R-:W-:Y:S01]  /*8e30*/  UMOV UR7, 0xffffffff ;  /* 0xffffffff00077882 */ /* 0x000fe20000000000 */
[----:B------:R-:W-:Y:S01]  /*8e40*/  ULDC UR6, c[0x0][0xc] ;  /* 0x0000030000067ab9 */ /* 0x000fe20000000800 */
[----:B------:R-:W-:Y:S01]  /*8e50*/  USHF.L.U32 UR8, UR7, UR5, URZ ;  /* 0x0000000507087299 */ /* 0x000fe2000800063f */
[----:B------:R-:W-:Y:S01]  /*8e60*/  BSSY B0, `(.L_x_300) ;  /* 0x00000cb000007945 */ /* 0x000fe20003800000 */
[----:B------:R-:W-:Y:S01]  /*8e70*/  UMOV UR9, 0x1 ;  /* 0x0000000100097882 */ /* 0x000fe20000000000 */
[----:B------:R-:W-:Y:S01]  /*8e80*/  ULDC UR7, c[0x0][0x10] ;  /* 0x0000040000077ab9 */ /* 0x000fe20000000800 */
[----:B------:R-:W1:Y:S01]  /*8e90*/  S2UR UR10, SR_CgaCtaId ;  /* 0x00000000000a79c3 */ /* 0x000e620000008800 */
[----:B------:R-:W-:Y:S01]  /*8ea0*/  UIMAD.WIDE.U32 UR6, UR6, UR7, URZ ;  /* 0x00000007060672a5 */ /* 0x000fe2000f8e003f */
[----:B------:R-:W-:Y:S01]  /*8eb0*/  IMAD.MOV.U32 R11, RZ, RZ, 0x1 ;  /* 0x00000001ff0b7424 */ /* 0x000fe200078e00ff */
[----:B------:R-:W-:Y:S01]  /*8ec0*/  USHF.L.U32 UR17, UR9, UR5, URZ ;  /* 0x0000000509117299 */ /* 0x000fe2000800063f */
[----:B------:R-:W-:Y:S01]  /*8ed0*/  LOP3.LUT R8, R19, 0x2, RZ, 0xfc, !PT ;  /* 0x0000000213087812 */ /* 0x000fe200078efcff */
[----:B------:R-:W-:Y:S01]  /*8ee0*/  ULDC UR4, c[0x0][0x600] ;  /* 0x0001800000047ab9 */ /* 0x000fe20000000800 */
[----:B------:R-:W-:Y:S01]  /*8ef0*/  ULDC UR5, c[0x0][0x14] ;  /* 0x0000050000057ab9 */ /* 0x000fe20000000800 */
[----:B------:R-:W-:-:S02]  /*8f00*/  UIADD3 UR4, UR4, -0x1, URZ ;  /* 0xffffffff04047890 */ /* 0x000fc4000fffe03f */
[----:B------:R-:W-:Y:S02]  /*8f10*/  UIMAD.WIDE.U32 UR22, UR6, UR5, URZ ;  /* 0x00000005061672a5 */ /* 0x000fe4000f8e003f */
[----:B------:R-:W-:Y:S02]  /*8f20*/  UIMAD UR13, UR7, UR5, URZ ;  /* 0x00000005070d72a4 */ /* 0x000fe4000f8e023f */
[----:B------:R-:W-:Y:S02]  /*8f30*/  ULOP3.LUT UR16, URZ, UR8, URZ, 0x33, !UPT ;  /* 0x000000083f107292 */ /* 0x000fe4000f8e333f */
[----:B------:R-:W-:Y:S01]  /*8f40*/  UIADD3 UR13, UR23, UR13, URZ ;  /* 0x0000000d170d7290 */ /* 0x000fe2000fffe03f */
[----:B0-----:R-:W-:Y:S01]  /*8f50*/  VIADD R0, R0, 0x1f ;  /* 0x0000001f00007836 */ /* 0x001fe20000000000 */
[----:B------:R-:W-:-:S04]  /*8f60*/  ULDC.64 UR24, c[0x0][0x198] ;  /* 0x0000660000187ab9 */ /* 0x000fc80000000a00 */
[----:B------:R-:W-:Y:S01]  /*8f70*/  SHF.R.S32.HI R3, RZ, 0x1f, R0 ;  /* 0x0000001fff037819 */ /* 0x000fe20000011400 */
[----:B-1----:R-:W-:-:S03]  /*8f80*/  IMAD.U32 R9, RZ, RZ, UR10 ;  /* 0x0000000aff097e24 */ /* 0x002fc6000f8e00ff */
[----:B------:R-:W-:Y:S01]  /*8f90*/  LEA.HI R3, R3, R0, RZ, 0x5 ;  /* 0x0000000003037211 */ /* 0x000fe200078f28ff */
[----:B------:R-:W-:-:S03]  /*8fa0*/  IMAD.MOV.U32 R0, RZ, RZ, 0x1 ;  /* 0x00000001ff007424 */ /* 0x000fc600078e00ff */
[----:B------:R-:W-:Y:S01]  /*8fb0*/  SHF.R.S32.HI R10, RZ, 0x5, R3 ;  /* 0x00000005ff0a7819 */ /* 0x000fe20000011403 */
[----:B------:R-:W-:Y:S01]  /*8fc0*/  IMAD.MOV.U32 R3, RZ, RZ, RZ ;  /* 0x000000ffff037224 */ /* 0x000fe200078e00ff */
[----:B------:R-:W-:-:S03]  /*8fd0*/  LEA R12, R9, 0x100, 0xc ;  /* 0x00000100090c7811 */ /* 0x000fc600078e60ff */
[----:B------:R-:W-:-:S07]  /*8fe0*/  VIADD R13, R10, 0x1 ;  /* 0x000000010a0d7836 */ /* 0x000fce0000000000 */
.L_x_311:
[----:B------:R-:W-:-:S03]  /*8ff0*/  UMOV UR5, 0xffffffff ;  /* 0xffffffff00057882 */ /* 0x000fc60000000000 */
[----:B------:R-:W-:Y:S05]  /*9000*/  BRA.DIV UR5, `(.L_x_301) ;  /* 0x0000000e05d07947 */ /* 0x000fea000b800000 */
[----:B------:R-:W-:-:S13]  /*9010*/  ELECT P6, URZ, PT ;  /* 0x00000000003f782f */ /* 0x000fda00038c0000 */
.L_x_323:
[----:B------:R-:W0:Y:S01]  /*9020*/  LDC R4, c[0x0][0x28c] ;  /* 0x0000a300ff047b82 */ /* 0x000e220000000800 */
[----:B------:R-:W-:Y:S01]  /*9030*/  BSSY B1, `(.L_x_302) ;  /* 0x000003a000017945 */ /* 0x000fe20003800000 */
[----:B0-----:R-:W-:-:S13]  /*9040*/  ISETP.LT.OR P6, PT, R4, 0x1, !P6 ;  /* 0x000000010400780c */ /* 0x001fda00077c1670 */
[----:B------:R-:W-:Y:S05]  /*9050*/  @P6 BRA `(.L_x_303) ;  /* 0x0000000000dc6947 */ /* 0x000fea0003800000 */
[----:B------:R-:W-:Y:S02]  /*9060*/  IMAD R20, R20, 0x2, R9 ;  /* 0x0000000214147824 */ /* 0x000fe400078e0209 */
[----:B------:R-:W-:Y:S02]  /*9070*/  IMAD.SHL.U32 R21, R7, 0x80, RZ ;  /* 0x0000008007157824 */ /* 0x000fe400078e00ff */
[----:B------:R-:W-:Y:S02]  /*9080*/  IMAD.MOV.U32 R24, RZ, RZ, RZ ;  /* 0x000000ffff187224 */ /* 0x000fe400078e00ff */
[----:B------:R-:W-:Y:S02]  /*9090*/  IMAD.MOV.U32 R4, RZ, RZ, R13 ;  /* 0x000000ffff047224 */ /* 0x000fe400078e000d */
[----:B------:R-:W-:Y:S02]  /*90a0*/  IMAD.MOV.U32 R5, RZ, RZ, R0 ;  /* 0x000000ffff057224 */ /* 0x000fe400078e0000 */
[----:B------:R-:W-:-:S02]  /*90b0*/  IMAD.MOV.U32 R7, RZ, RZ, R3 ;  /* 0x000000ffff077224 */ /* 0x000fc400078e0003 */
[----:B------:R-:W-:-:S07]  /*90c0*/  IMAD.SHL.U32 R20, R20, 0x80, RZ ;  /* 0x0000008014147824 */ /* 0x000fce00078e00ff */
.L_x_306:
[----:B------:R-:W0:Y:S01]  /*90d0*/  S2UR UR5, SR_CgaCtaId ;  /* 0x00000000000579c3 */ /* 0x000e220000008800 */
[----:B------:R-:W-:Y:S02]  /*90e0*/  MOV R14, 0x400 ;  /* 0x00000400000e7802 */ /* 0x000fe40000000f00 */
[----:B------:R-:W-:-:S13]  /*90f0*/  LOP3.LUT P1, RZ, R18, 0x7f, RZ, 0xc0, !PT ;  /* 0x0000007f12ff7812 */ /* 0x000fda000782c0ff */
[----:B------:R-:W1:Y:S01]  /*9100*/  @!P1 LDC R15, c[0x0][0x500] ;  /* 0x00014000ff0f9b82 */ /* 0x000e620000000800 */
[----:B0-----:R-:W-:-:S05]  /*9110*/  IMAD.U32 R9, RZ, RZ, UR5 ;  /* 0x00000005ff097e24 */ /* 0x001fca000f8e00ff */
[----:B------:R-:W-:Y:S02]  /*9120*/  LEA R22, R9, R14, 0x18 ;  /* 0x0000000e09167211 */ /* 0x000fe400078ec0ff */
[----:B------:R-:W-:-:S03]  /*9130*/  SHF.L.U32 R14, R5, 0x1f, RZ ;  /* 0x0000001f050e7819 */ /* 0x000fc600000006ff */
[----:B------:R-:W-:-:S04]  /*9140*/  IMAD R23, R7, 0x8, R22 ;  /* 0x0000000807177824 */ /* 0x000fc800078e0216 */
[----:B------:R-:W0:Y:S02]  /*9150*/  SYNCS.PHASECHK.TRANS64.TRYWAIT P0, [R23+URZ+0x28], R14 ;  /* 0x0000280e170075a7 */ /* 0x000e24000800017f */
[----:B01----:R-:W-:Y:S05]  /*9160*/  @!P0 BRA `(.L_x_304) ;  /* 0x0000000c00988947 */ /* 0x003fea0003800000 */
.L_x_324:
[----:B0-----:R-:W-:Y:S01]  /*9170*/  PRMT R14, R8, 0x9910, RZ ;  /* 0x00009910080e7816 */ /* 0x001fe200000000ff */
[----:B------:R0:W-:Y:S03]  /*9180*/  @!P1 SYNCS.ARRIVE.TRANS64 RZ, [R23+URZ], R15 ;  /* 0x0000000f17ff99a7 */ /* 0x0001e6000800003f */
[----:B------:R-:W-:-:S13]  /*9190*/  ISETP.NE.AND P0, PT, R14, 0x2, PT ;  /* 0x000000020e00780c */ /* 0x000fda0003f05270 */
[----:B0-----:R-:W-:Y:S05]  /*91a0*/  @P0 BRA `(.L_x_305) ;  /* 0x0000000000040947 */ /* 0x001fea0003800000 */
[----:B------:R-:W-:Y:S01]  /*91b0*/  BPT.TRAP 0x1 ;  /* 0x000000040000795c */ /* 0x000fe20000300000 */
.L_x_305:
[C---:B------:R-:W-:Y:S01]  /*91c0*/  IMAD R14, R7.reuse, 0x2000, R12 ;  /* 0x00002000070e7824 */ /* 0x040fe200078e020c */
[----:B------:R-:W-:Y:S01]  /*91d0*/  R2UR UR8, R22 ;  /* 0x00000000160872ca */ /* 0x000fe200000e0000 */
[----:B------:R-:W-:Y:S01]  /*91e0*/  IMAD R22, R7, 0x1000, R22 ;  /* 0x0000100007167824 */ /* 0x000fe200078e0216 */
[----:B------:R-:W-:Y:S01]  /*91f0*/  R2UR UR18, R20 ;  /* 0x00000000141272ca */ /* 0x000fe200000e0000 */
[----:B------:R-:W-:Y:S01]  /*9200*/  VIADD R4, R4, 0xffffffff ;  /* 0xffffffff04047836 */ /* 0x000fe20000000000 */
[----:B------:R-:W-:Y:S01]  /*9210*/  R2UR UR5, R14 ;  /* 0x000000000e0572ca */ /* 0x000fe200000e0000 */
[----:B------:R-:W-:Y:S01]  /*9220*/  UIADD3 UR6, UP0, UR24, 0xf0, URZ ;  /* 0x000000f018067890 */ /* 0x000fe2000ff1e03f */
[----:B------:R-:W-:Y:S01]  /*9230*/  R2UR UR11, R22 ;  /* 0x00000000160b72ca */ /* 0x000fe200000e0000 */
[----:B------:R-:W-:Y:S01]  /*9240*/  UIADD3 UR26, UP1, UR24, 0x1f0, URZ ;  /* 0x000001f0181a7890 */ /* 0x000fe2000ff3e03f */
[----:B------:R-:W-:Y:S01]  /*9250*/  R2UR UR9, R23 ;  /* 0x00000000170972ca */ /* 0x000fe200000e0000 */
[----:B------:R-:W-:Y:S01]  /*9260*/  UIADD3.X UR7, URZ, UR25, URZ, UP0, !UPT ;  /* 0x000000193f077290 */ /* 0x000fe200087fe43f */
[----:B------:R-:W-:Y:S01]  /*9270*/  R2UR UR10, R24 ;  /* 0x00000000180a72ca */ /* 0x000fe200000e0000 */
[----:B------:R-:W-:Y:S01]  /*9280*/  VIADD R7, R7, 0x1 ;  /* 0x0000000107077836 */ /* 0x000fe20000000000 */
[----:B------:R-:W-:Y:S01]  /*9290*/  R2UR UR12, R6 ;  /* 0x00000000060c72ca */ /* 0x000fe200000e0000 */
[----:B------:R-:W-:Y:S01]  /*92a0*/  UIADD3.X UR27, URZ, UR25, URZ, UP1, !UPT ;  /* 0x000000193f1b7290 */ /* 0x000fe20008ffe43f */
[----:B------:R-:W-:Y:S01]  /*92b0*/  R2UR UR19, R21 ;  /* 0x00000000151372ca */ /* 0x000fe200000e0000 */
[----:B------:R-:W-:Y:S01]  /*92c0*/  UMOV UR20, 0x30000 ;  /* 0x0003000000147882 */ /* 0x000fe20000000000 */
[----:B------:R-:W-:Y:S01]  /*92d0*/  ISETP.GT.AND P1, PT, R4, 0x1, PT ;  /* 0x000000010400780c */ /* 0x000fe20003f24270 */
[----:B------:R-:W-:Y:S01]  /*92e0*/  UIADD3 UR8, UR8, UR5, URZ ;  /* 0x0000000508087290 */ /* 0x000fe2000fffe03f */
[----:B------:R-:W-:Y:S01]  /*92f0*/  ISETP.NE.AND P0, PT, R7, 0x5, PT ;  /* 0x000000050700780c */ /* 0x000fe20003f05270 */
[----:B------:R-:W-:Y:S01]  /*9300*/  UIADD3 UR5, UR11, 0xa100, URZ ;  /* 0x0000a1000b057890 */ /* 0x000fe2000fffe03f */
[----:B------:R-:W-:Y:S01]  /*9310*/  VIADD R24, R24, 0x20 ;  /* 0x0000002018187836 */ /* 0x000fe20000000000 */
[----:B------:R-:W-:Y:S01]  /*9320*/  UMOV UR14, 0x0 ;  /* 0x00000000000e7882 */ /* 0x000fe20000000000 */
[----:B------:R-:W-:Y:S01]  /*9330*/  UMOV UR15, 0x10000000 ;  /* 0x10000000000f7882 */ /* 0x000fe20000000000 */
[----:B------:R-:W-:Y:S01]  /*9340*/  UMOV UR11, UR18 ;  /* 0x00000012000b7c82 */ /* 0x000fe20008000000 */
[----:B------:R-:W-:-:S02]  /*9350*/  SEL R14, RZ, 0x1, P0 ;  /* 0x00000001ff0e7807 */ /* 0x000fc40000000000 */
[----:B------:R0:W-:Y:S01]  /*9360*/  UTMALDG.3D.MULTICAST [UR8], [UR6], UR20, desc[UR14] ;  /* 0x00000e08060073b4 */ /* 0x0001e20008011814 */
[----:B------:R-:W-:Y:S02]  /*9370*/  SEL R7, R7, RZ, P0 ;  /* 0x000000ff07077207 */ /* 0x000fe40000000000 */
[----:B------:R-:W-:Y:S01]  /*9380*/  LOP3.LUT R5, R5, R14, RZ, 0x3c, !PT ;  /* 0x0000000e05057212 */ /* 0x000fe200078e3cff */
[----:B0-----:R-:W-:Y:S01]  /*9390*/  UMOV UR8, UR5 ;  /* 0x0000000500087c82 */ /* 0x001fe20008000000 */
[----:B------:R-:W-:Y:S02]  /*93a0*/  UMOV UR11, UR19 ;  /* 0x00000013000b7c82 */ /* 0x000fe40008000000 */
[----:B------:R0:W-:Y:S02]  /*93b0*/  UTMALDG.3D [UR8], [UR26], desc[UR14] ;  /* 0x00000e081a0075b4 */ /* 0x0001e40008011000 */
[----:B0-----:R-:W-:Y:S05]  /*93c0*/  @P1 BRA `(.L_x_306) ;  /* 0xfffffffc00401947 */ /* 0x001fea000383ffff */
.L_x_303:
[----:B------:R-:W-:Y:S05]  /*93d0*/  BSYNC B1 ;  /* 0x0000000000017941 */ /* 0x000fea0003800000 */
.L_x_302:
[----:B------:R-:W-:Y:S01]  /*93e0*/  LOP3.LUT P1, RZ, R11, 0xff, RZ, 0xc0, !PT ;  /* 0x000000ff0bff7812 */ /* 0x000fe2000782c0ff */
[C---:B------:R-:W-:Y:S01]  /*93f0*/  IMAD.IADD R6, R10.reuse, 0x1, R3 ;  /* 0x000000010a067824 */ /* 0x040fe200078e0203 */
[----:B------:R-:W-:Y:S01]  /*9400*/  ULDC.64 UR6, c[0x0][0x650] ;  /* 0x0001940000067ab9 */ /* 0x000fe20000000a00 */
[----:B------:R-:W-:Y:S01]  /*9410*/  ISETP.GE.U32.AND P2, PT, R10, 0x5, PT ;  /* 0x000000050a00780c */ /* 0x000fe20003f46070 */
[----:B------:R-:W-:Y:S01]  /*9420*/  BSSY B1, `(.L_x_307) ;  /* 0x000006c000017945 */ /* 0x000fe20003800000 */
[----:B------:R-:W-:Y:S01]  /*9430*/  IMAD.MOV.U32 R20, RZ, RZ, -0x1 ;  /* 0xffffffffff147424 */ /* 0x000fe200078e00ff */
[----:B------:R-:W-:Y:S01]  /*9440*/  ISETP.GT.U32.AND P0, PT, R6, 0x4, PT ;  /* 0x000000040600780c */ /* 0x000fe20003f04070 */
[----:B------:R-:W-:Y:S01]  /*9450*/  IMAD.MOV.U32 R7, RZ, RZ, -0x1 ;  /* 0xffffffffff077424 */ /* 0x000fe200078e00ff */
[----:B------:R-:W-:Y:S02]  /*9460*/  PRMT R11, RZ, 0x7610, R11 ;  /* 0x00007610ff0b7816 */ /* 0x000fe4000000000b */
[----:B------:R-:W-:-:S03]  /*9470*/  ISETP.LT.U32.AND P0, PT, R10, 0x5, P0 ;  /* 0x000000050a00780c */ /* 0x000fc60000701070 */
[----:B------:R-:W0:Y:S01]  /*9480*/  @P1 S2R R9, SR_CgaCtaId ;  /* 0x0000000000091919 */ /* 0x000e220000008800 */
[----:B------:R-:W-:-:S04]  /*9490*/  @P1 MOV R4, 0x400 ;  /* 0x0000040000041802 */ /* 0x000fc80000000f00 */
[----:B0-----:R-:W-:Y:S01]  /*94a0*/  @P1 LEA R3, R9, R4, 0x18 ;  /* 0x0000000409031211 */ /* 0x001fe200078ec0ff */
[----:B------:R-:W-:-:S03]  /*94b0*/  IMAD.WIDE.U32 R4, R6, -0x33333333, RZ ;  /* 0xcccccccd06047825 */ /* 0x000fc600078e00ff */
[----:B------:R0:W-:Y:S01]  /*94c0*/  @P1 SYNCS.ARRIVE.TRANS64.A1T0 RZ, [R3+URZ+0x68], RZ ;  /* 0x000068ff03ff19a7 */ /* 0x0001e2000810003f */
[----:B------:R-:W-:Y:S02]  /*94d0*/  IADD3 R16, P1, R16, UR22, RZ ;  /* 0x0000001610107c10 */ /* 0x000fe4000ff3e0ff */
[----:B------:R-:W-:Y:S02]  /*94e0*/  SHF.R.U32.HI R5, RZ, 0x2, R5 ;  /* 0x00000002ff057819 */ /* 0x000fe40000011605 */
[----:B------:R-:W-:Y:S02]  /*94f0*/  IADD3.X R17, R17, UR13, RZ, P1, !PT ;  /* 0x0000000d11117c10 */ /* 0x000fe40008ffe4ff */
[----:B------:R-:W-:Y:S02]  /*9500*/  PRMT R4, RZ, 0x7610, R4 ;  /* 0x00007610ff047816 */ /* 0x000fe40000000004 */
[----:B0-----:R-:W-:Y:S02]  /*9510*/  SEL R3, RZ, 0x1, !P0 ;  /* 0x00000001ff037807 */ /* 0x001fe40004000000 */
[----:B------:R-:W-:-:S02]  /*9520*/  ISETP.GE.U32.AND P0, PT, R16, UR6, PT ;  /* 0x0000000610007c0c */ /* 0x000fc4000bf06070 */
[----:B------:R-:W-:Y:S01]  /*9530*/  LOP3.LUT R0, R0, R3, RZ, 0x3c, !PT ;  /* 0x0000000300007212 */ /* 0x000fe200078e3cff */
[----:B------:R-:W-:Y:S01]  /*9540*/  IMAD R3, R5, -0x5, R6 ;  /* 0xfffffffb05037824 */ /* 0x000fe200078e0206 */
[----:B------:R-:W-:Y:S01]  /*9550*/  ISETP.GE.U32.AND.EX P0, PT, R17, UR7, PT, P0 ;  /* 0x0000000711007c0c */ /* 0x000fe2000bf06100 */
[----:B------:R-:W-:Y:S01]  /*9560*/  IMAD.MOV.U32 R6, RZ, RZ, -0x1 ;  /* 0xffffffffff067424 */ /* 0x000fe200078e00ff */
[----:B------:R-:W-:-:S11]  /*9570*/  @P2 LOP3.LUT R0, R0, 0x1, R5, 0x78, !PT ;  /* 0x0000000100002812 */ /* 0x000fd600078e7805 */
[----:B------:R-:W-:Y:S05]  /*9580*/  @P0 BRA `(.L_x_308) ;  /* 0x0000000400540947 */ /* 0x000fea0003800000 */
[----:B------:R-:W0:Y:S01]  /*9590*/  S2R R15, SR_CTAID.X ;  /* 0x00000000000f7919 */ /* 0x000e220000002500 */
[----:B------:R-:W-:Y:S01]  /*95a0*/  ULDC.64 UR6, c[0x0][0x628] ;  /* 0x00018a0000067ab9 */ /* 0x000fe20000000a00 */
[----:B------:R-:W-:Y:S01]  /*95b0*/  ULDC UR8, c[0x0][0x630] ;  /* 0x00018c0000087ab9 */ /* 0x000fe20000000800 */
[----:B------:R-:W-:Y:S01]  /*95c0*/  ISETP.NE.U32.AND P0, PT, RZ, UR6, PT ;  /* 0x00000006ff007c0c */ /* 0x000fe2000bf05070 */
[----:B------:R-:W1:Y:S01]  /*95d0*/  S2R R20, SR_CTAID.Y ;  /* 0x0000000000147919 */ /* 0x000e620000002600 */
[----:B------:R-:W-:Y:S01]  /*95e0*/  ULDC UR9, c[0x0][0x150] ;  /* 0x0000540000097ab9 */ /* 0x000fe20000000800 */
[----:B------:R-:W-:Y:S01]  /*95f0*/  IMAD.MOV.U32 R4, RZ, RZ, R16 ;  /* 0x000000ffff047224 */ /* 0x000fe200078e0010 */
[----:B------:R-:W-:Y:S01]  /*9600*/  ISETP.NE.AND.EX P0, PT, RZ, UR7, PT, P0 ;  /* 0x00000007ff007c0c */ /* 0x000fe2000bf05300 */
[----:B------:R-:W-:Y:S01]  /*9610*/  IMAD.MOV.U32 R5, RZ, RZ, R17 ;  /* 0x000000ffff057224 */ /* 0x000fe200078e0011 */
[----:B0-----:R-:W-:-:S11]  /*9620*/  I2FP.F32.U32 R22, R15 ;  /* 0x0000000f00167245 */ /* 0x001fd60000201000 */
[----:B------:R-:W-:Y:S05]  /*9630*/  @!P0 BRA `(.L_x_309) ;  /* 0x0000000000288947 */ /* 0x000fea0003800000 */
[----:B------:R-:W-:Y:S02]  /*9640*/  ULDC UR5, c[0x0][0x634] ;  /* 0x00018d0000057ab9 */ /* 0x000fe40000000800 */
[----:B------:R-:W-:-:S05]  /*9650*/  IADD3 R5, P0, R16, UR5, RZ ;  /* 0x0000000510057c10 */ /* 0x000fca000ff1e0ff */
[----:B------:R-:W-:-:S04]  /*9660*/  IMAD.X R21, RZ, RZ, R17, P0 ;  /* 0x000000ffff157224 */ /* 0x000fc800000e0611 */
[----:B------:R-:W-:-:S04]  /*9670*/  IMAD.WIDE.U32 R6, R21, UR6, RZ ;  /* 0x0000000615067c25 */ /* 0x000fc8000f8e00ff */
[----:B------:R-:W-:-:S04]  /*9680*/  IMAD.WIDE.U32 R6, P0, R5, UR7, R6 ;  /* 0x0000000705067c25 */ /* 0x000fc8000f800006 */
[----:B------:R-:W-:-:S04]  /*9690*/  IMAD.WIDE.U32 R4, R5, UR6, RZ ;  /* 0x0000000605047c25 */ /* 0x000fc8000f8e00ff */
[----:B------:R-:W-:Y:S01]  /*96a0*/  IMAD.MOV.U32 R4, RZ, RZ, R7 ;  /* 0x000000ffff047224 */ /* 0x000fe200078e0007 */
[----:B------:R-:W-:Y:S01]  /*96b0*/  IADD3 RZ, P1, R5, R6, RZ ;  /* 0x0000000605ff7210 */ /* 0x000fe20007f3e0ff */
[----:B------:R-:W-:-:S04]  /*96c0*/  IMAD.X R5, RZ, RZ, RZ, P0 ;  /* 0x000000ffff057224 */ /* 0x000fc800000e06ff */
[----:B------:R-:W-:-:S08]  /*96d0*/  IMAD.WIDE.U32.X R4, R21, UR7, R4, P1 ;  /* 0x0000000715047c25 */ /* 0x000fd000088e0404 */
.L_x_309:
[--C-:B------:R-:W-:Y:S01]  /*96e0*/  SHF.R.U64 R14, R4, UR8, R5.reuse ;  /* 0x00000008040e7c19 */ /* 0x100fe20008001205 */
[----:B------:R-:W-:Y:S01]  /*96f0*/  FMUL R22, R22, UR9 ;  /* 0x0000000916167c20 */ /* 0x000fe20008400000 */
[----:B------:R-:W-:Y:S01]  /*9700*/  SHF.R.U32.HI R4, RZ, UR8, R5 ;  /* 0x00000008ff047c19 */ /* 0x000fe20008011605 */
[----:B------:R-:W0:Y:S01]  /*9710*/  LDC R6, c[0x0][0x144] ;  /* 0x00005100ff067b82 */ /* 0x000e220000000800 */
[----:B------:R-:W-:Y:S01]  /*9720*/  IADD3 R5, P0, RZ, -R14, RZ ;  /* 0x8000000eff057210 */ /* 0x000fe20007f1e0ff */
[----:B------:R-:W-:Y:S01]  /*9730*/  ULDC UR5, c[0x0][0x154] ;  /* 0x0000550000057ab9 */ /* 0x000fe20000000800 */
[----:B-1----:R-:W-:Y:S01]  /*9740*/  I2FP.F32.U32 R7, R20 ;  /* 0x0000001400077245 */ /* 0x002fe20000201000 */
[----:B------:R-:W1:Y:S01]  /*9750*/  F2I.U32.TRUNC.NTZ R22, R22 ;  /* 0x0000001600167305 */ /* 0x000e62000020f000 */
[----:B------:R-:W-:Y:S01]  /*9760*/  ULDC.64 UR6, c[0x0][0x620] ;  /* 0x0001880000067ab9 */ /* 0x000fe20000000a00 */
[----:B------:R-:W-:Y:S01]  /*9770*/  IMAD.X R4, RZ, RZ, ~R4, P0 ;  /* 0x000000ffff047224 */ /* 0x000fe200000e0e04 */
[----:B------:R-:W-:Y:S01]  /*9780*/  ISETP.NE.AND P2, PT, R2, 0x1, PT ;  /* 0x000000010200780c */ /* 0x000fe20003f45270 */
[----:B------:R-:W-:Y:S01]  /*9790*/  FMUL R23, R7, UR5 ;  /* 0x0000000507177c20 */ /* 0x000fe20008400000 */
[----:B------:R-:W2:Y:S01]  /*97a0*/  LDC R25, c[0x0][0x148] ;  /* 0x00005200ff197b82 */ /* 0x000ea20000000800 */
[----:B------:R-:W-:Y:S01]  /*97b0*/  IMAD R4, R4, UR6, RZ ;  /* 0x0000000604047c24 */ /* 0x000fe2000f8e02ff */
[----:B------:R-:W-:-:S03]  /*97c0*/  ULDC UR5, c[0x0][0x618] ;  /* 0x0001860000057ab9 */ /* 0x000fc60000000800 */
[----:B------:R-:W3:Y:S01]  /*97d0*/  F2I.U32.TRUNC.NTZ R23, R23 ;  /* 0x0000001700177305 */ /* 0x000ee2000020f000 */
[C---:B------:R-:W-:Y:S02]  /*97e0*/  IMAD R7, R5.reuse, UR7, R4 ;  /* 0x0000000705077c24 */ /* 0x040fe4000f8e0204 */
[----:B------:R-:W-:Y:S01]  /*97f0*/  IMAD.WIDE.U32 R4, R5, UR6, R16 ;  /* 0x0000000605047c25 */ /* 0x000fe2000f8e0010 */
[----:B------:R-:W-:Y:S02]  /*9800*/  ULDC.64 UR6, c[0x0][0x640] ;  /* 0x0001900000067ab9 */ /* 0x000fe40000000a00 */
[----:B------:R-:W-:Y:S01]  /*9810*/  ISETP.NE.U32.AND P0, PT, RZ, UR6, PT ;  /* 0x00000006ff007c0c */ /* 0x000fe2000bf05070 */
[----:B------:R-:W-:Y:S02]  /*9820*/  IMAD.IADD R5, R5, 0x1, R7 ;  /* 0x0000000105057824 */ /* 0x000fe400078e0207 */
[----:B-1----:R-:W-:Y:S01]  /*9830*/  IMAD.MOV R22, RZ, RZ, -R22 ;  /* 0x000000ffff167224 */ /* 0x002fe200078e0a16 */
[----:B------:R-:W-:-:S02]  /*9840*/  ISETP.NE.AND.EX P0, PT, RZ, UR7, PT, P0 ;  /* 0x00000007ff007c0c */ /* 0x000fc4000bf05300 */
[----:B------:R-:W-:Y:S01]  /*9850*/  SHF.R.U64 R21, R4, UR5, R5 ;  /* 0x0000000504157c19 */ /* 0x000fe20008001205 */
[----:B0-----:R-:W-:Y:S01]  /*9860*/  IMAD R15, R6, R22, R15 ;  /* 0x00000016060f7224 */ /* 0x001fe200078e020f */
[----:B------:R-:W-:Y:S01]  /*9870*/  SHF.R.U32.HI R4, RZ, UR5, R5 ;  /* 0x00000005ff047c19 */ /* 0x000fe20008011605 */
[----:B------:R-:W-:Y:S01]  /*9880*/  ULDC UR5, c[0x0][0x608] ;  /* 0x0001820000057ab9 */ /* 0x000fe20000000800 */
[----:B---3--:R-:W-:Y:S02]  /*9890*/  IMAD.MOV R6, RZ, RZ, -R23 ;  /* 0x000000ffff067224 */ /* 0x008fe400078e0a17 */
[--C-:B------:R-:W-:Y:S02]  /*98a0*/  SHF.R.U64 R22, R21, UR5, R4.reuse ;  /* 0x0000000515167c19 */ /* 0x100fe40008001204 */
[----:B------:R-:W-:Y:S01]  /*98b0*/  SHF.R.U32.HI R5, RZ, UR5, R4 ;  /* 0x00000005ff057c19 */ /* 0x000fe20008011604 */
[----:B------:R-:W-:Y:S01]  /*98c0*/  ULDC UR5, c[0x0][0x658] ;  /* 0x0001960000057ab9 */ /* 0x000fe20000000800 */
[----:B--2---:R-:W-:-:S02]  /*98d0*/  @P2 IMAD R15, R25, R6, R20 ;  /* 0x00000006190f2224 */ /* 0x004fc400078e0214 */
[--C-:B------:R-:W-:Y:S02]  /*98e0*/  SHF.R.U64 R20, R22, UR5, R5.reuse ;  /* 0x0000000516147c19 */ /* 0x100fe40008001205 */
[----:B------:R-:W-:-:S03]  /*98f0*/  SHF.R.U32.HI R23, RZ, UR5, R5 ;  /* 0x00000005ff177c19 */ /* 0x000fc60008011605 */
[----:B------:R-:W-:Y:S02]  /*9900*/  IMAD.MOV.U32 R6, RZ, RZ, R20 ;  /* 0x000000ffff067224 */ /* 0x000fe400078e0014 */
[----:B------:R-:W-:Y:S01]  /*9910*/  IMAD.MOV.U32 R5, RZ, RZ, R23 ;  /* 0x000000ffff057224 */ /* 0x000fe200078e0017 */
[----:B------:R-:W-:Y:S06]  /*9920*/  @!P0 BRA `(.L_x_310) ;  /* 0x00000000002c8947 */ /* 0x000fec0003800000 */
        /* <DEDUP_REMOVED lines=9> */
[----:B------:R-:W-:-:S04]  /*99c0*/  IMAD.WIDE.U32.X R4, R23, UR7, R4, P1 ;  /* 0x0000000717047c25 */ /* 0x000fc800088e0404 */
[----:B------:R-:W-:-:S07]  /*99d0*/  IMAD.MOV.U32 R6, RZ, RZ, R4 ;  /* 0x000000ffff067224 */ /* 0x000fce00078e0004 */
.L_x_310:
[----:B------:R-:W-:Y:S01]  /*99e0*/  ULDC UR5, c[0x0][0x648] ;  /* 0x0001920000057ab9 */ /* 0x000fe20000000800 */
[----:B------:R-:W-:Y:S01]  /*99f0*/  LOP3.LUT R4, R22, UR16, RZ, 0xc0, !PT ;  /* 0x0000001016047c12 */ /* 0x000fe2000f8ec0ff */
[----:B------:R-:W-:Y:S01]  /*9a00*/  ULDC UR6, c[0x0][0x610] ;  /* 0x0001840000067ab9 */ /* 0x000fe20000000800 */
[----:B------:R-:W-:Y:S01]  /*9a10*/  SHF.R.U64 R5, R6, UR5, R5 ;  /* 0x0000000506057c19 */ /* 0x000fe20008001205 */
[----:B------:R-:W-:Y:S01]  /*9a20*/  ULDC UR5, c[0x0][0x638] ;  /* 0x00018e0000057ab9 */ /* 0x000fe20000000800 */
[----:B------:R-:W-:Y:S01]  /*9a30*/  LOP3.LUT R21, R21, UR4, RZ, 0xc0, !PT ;  /* 0x0000000415157c12 */ /* 0x000fe2000f8ec0ff */
[----:B------:R-:W-:Y:S02]  /*9a40*/  IMAD.MOV.U32 R6, RZ, RZ, R14 ;  /* 0x000000ffff067224 */ /* 0x000fe400078e000e */
[----:B------:R-:W-:Y:S02]  /*9a50*/  IMAD.MOV R7, RZ, RZ, -R5 ;  /* 0x000000ffff077224 */ /* 0x000fe400078e0a05 */
[----:B------:R-:W-:-:S02]  /*9a60*/  IMAD R4, R5, UR17, R4 ;  /* 0x0000001105047c24 */ /* 0x000fc4000f8e0204 */
[----:B------:R-:W-:Y:S01]  /*9a70*/  IMAD R20, R7, UR5, R20 ;  /* 0x0000000507147c24 */ /* 0x000fe2000f8e0214 */
[----:B------:R-:W-:Y:S01]  /*9a80*/  ULDC UR5, c[0x0][0x600] ;  /* 0x0001800000057ab9 */ /* 0x000fe20000000800 */
[----:B------:R-:W-:Y:S02]  /*9a90*/  IMAD R15, R4, UR6, R15 ;  /* 0x00000006040f7c24 */ /* 0x000fe4000f8e020f */
[----:B------:R-:W-:Y:S02]  /*9aa0*/  IMAD R20, R20, UR5, R21 ;  /* 0x0000000514147c24 */ /* 0x000fe4000f8e0215 */
[----:B------:R-:W-:-:S03]  /*9ab0*/  IMAD.MOV.U32 R4, RZ, RZ, 0x1 ;  /* 0x00000001ff047424 */ /* 0x000fc600078e00ff */
[----:B------:R-:W-:Y:S02]  /*9ac0*/  SEL R7, R20, R15, !P2 ;  /* 0x0000000f14077207 */ /* 0x000fe40005000000 */
[----:B------:R-:W-:-:S07]  /*9ad0*/  SEL R20, R15, R20, !P2 ;  /* 0x000000140f147207 */ /* 0x000fce0005000000 */
.L_x_308:
[----:B------:R-:W-:Y:S05]  /*9ae0*/  BSYNC B1 ;  /* 0x0000000000017941 */ /* 0x000fea0003800000 */
.L_x_307:
[----:B------:R-:W-:-:S13]  /*9af0*/  LOP3.LUT P0, RZ, R4, 0xff, RZ, 0xc0, !PT ;  /* 0x000000ff04ff7812 */ /* 0x000fda000780c0ff */
[----:B------:R-:W-:Y:S05]  /*9b00*/  @P0 BRA `(.L_x_311) ;  /* 0xfffffff400380947 */ /* 0x000fea000383ffff */
[----:B------:R-:W-:Y:S05]  /*9b10*/  BSYNC B0 ;  /* 0x0000000000007941 */ /* 0x000fea0003800000 */
.L_x_300:
[----:B------:R-:W-:-:S03]  /*9b20*/  UMOV UR5, 0xffffffff ;  /* 0xffffffff00057882 */ /* 0x000fc60000000000 */
[----:B------:R-:W-:Y:S05]  /*9b30*/  BRA.DIV UR5, `(.L_x_312) ;  /* 0x0000000605387947 */ /* 0x000fea000b800000 */
[----:B------:R-:W-:-:S13]  /*9b40*/  ELECT P6, URZ, PT ;  /* 0x00000000003f782f */ /* 0x000fda00038c0000 */
.L_x_327:
[----:B------:R-:W-:Y:S04]  /*9b50*/  BSSY B0, `(.L_x_313) ;  /* 0x0000034000007945 */ /* 0x000fe80003800000 */
[----:B------:R-:W-:Y:S05]  /*9b60*/  @!P6 BRA `(.L_x_314) ;  /* 0x0000000000c8e947 */ /* 0x000fea0003800000 */
[----:B------:R-:W-:-:S04]  /*9b70*/  LOP3.LUT R19, R19, 0x2, RZ, 0xfc, !PT ;  /* 0x0000000213137812 */ /* 0x000fc800078efcff */
[----:B------:R-:W-:-:S13]  /*9b80*/  ISETP.NE.AND P0, PT, R19, 0x3, PT ;  /* 0x000000031300780c */ /* 0x000fda0003f05270 */
[----:B------:R-:W-:Y:S05]  /*9b90*/  @!P0 BRA `(.L_x_315) ;  /* 0x0000000000048947 */ /* 0x000fea0003800000 */
[----:B------:R-:W-:Y:S01]  /*9ba0*/  BPT.TRAP 0x1 ;  /* 0x000000040000795c */ /* 0x000fe20000300000 */
.L_x_315:
[----:B------:R-:W0:Y:S01]  /*9bb0*/  S2R R5, SR_CgaCtaId ;  /* 0x0000000000057919 */ /* 0x000e220000008800 */
[----:B------:R-:W-:Y:S02]  /*9bc0*/  MOV R2, 0x400 ;  /* 0x0000040000027802 */ /* 0x000fe40000000f00 */
[----:B------:R-:W-:Y:S02]  /*9bd0*/  SHF.L.U32 R4, R0, 0x1f, RZ ;  /* 0x0000001f00047819 */ /* 0x000fe400000006ff */
[----:B0-----:R-:W-:-:S05]  /*9be0*/  LEA R2, R5, R2, 0x18 ;  /* 0x0000000205027211 */ /* 0x001fca00078ec0ff */
[----:B------:R-:W-:-:S04]  /*9bf0*/  VIADD R2, R2, 0x28 ;  /* 0x0000002802027836 */ /* 0x000fc80000000000 */
[C---:B------:R-:W-:Y:S02]  /*9c00*/  IMAD R7, R3.reuse, 0x8, R2 ;  /* 0x0000000803077824 */ /* 0x040fe400078e0202 */
[----:B------:R-:W-:Y:S02]  /*9c10*/  VIADD R3, R3, 0x1 ;  /* 0x0000000103037836 */ /* 0x000fe40000000000 */
[----:B------:R-:W0:Y:S03]  /*9c20*/  SYNCS.PHASECHK.TRANS64.TRYWAIT P0, [R7+URZ], R4 ;  /* 0x00000004070075a7 */ /* 0x000e26000800017f */
[----:B------:R-:W-:-:S04]  /*9c30*/  ISETP.NE.AND P1, PT, R3, 0x5, PT ;  /* 0x000000050300780c */ /* 0x000fc80003f25270 */
[----:B------:R-:W-:Y:S02]  /*9c40*/  SEL R5, RZ, 0x1, P1 ;  /* 0x00000001ff057807 */ /* 0x000fe40000800000 */
[----:B------:R-:W-:Y:S02]  /*9c50*/  SEL R3, R3, RZ, P1 ;  /* 0x000000ff03037207 */ /* 0x000fe40000800000 */
[----:B------:R-:W-:-:S03]  /*9c60*/  LOP3.LUT R6, R0, R5, RZ, 0x3c, !PT ;  /* 0x0000000500067212 */ /* 0x000fc600078e3cff */
[----:B------:R-:W-:Y:S01]  /*9c70*/  IMAD R8, R3, 0x8, R2 ;  /* 0x0000000803087824 */ /* 0x000fe200078e0202 */
[----:B------:R-:W-:Y:S01]  /*9c80*/  SHF.L.U32 R5, R6, 0x1f, RZ ;  /* 0x0000001f06057819 */ /* 0x000fe200000006ff */
[----:B0-----:R-:W-:Y:S06]  /*9c90*/  @!P0 BRA `(.L_x_316) ;  /* 0x0000000400008947 */ /* 0x001fec0003800000 */
.L_x_328:
[----:B------:R-:W1:Y:S01]  /*9ca0*/  SYNCS.PHASECHK.TRANS64.TRYWAIT P0, [R8+URZ], R5 ;  /* 0x00000005080075a7 */ /* 0x000e62000800017f */
[----:B------:R-:W-:-:S05]  /*9cb0*/  VIADD R0, R3, 0x1 ;  /* 0x0000000103007836 */ /* 0x000fca0000000000 */
[----:B------:R-:W-:-:S04]  /*9cc0*/  ISETP.NE.AND P1, PT, R0, 0x5, PT ;  /* 0x000000050000780c */ /* 0x000fc80003f25270 */
[----:B------:R-:W-:Y:S02]  /*9cd0*/  SEL R3, RZ, 0x1, P1 ;  /* 0x00000001ff037807 */ /* 0x000fe40000800000 */
[----:B0-----:R-:W-:Y:S02]  /*9ce0*/  SEL R7, R0, RZ, P1 ;  /* 0x000000ff00077207 */ /* 0x001fe40000800000 */
[----:B------:R-:W-:-:S03]  /*9cf0*/  LOP3.LUT R6, R6, R3, RZ, 0x3c, !PT ;  /* 0x0000000306067212 */ /* 0x000fc600078e3cff */
[----:B------:R-:W-:Y:S01]  /*9d00*/  IMAD R9, R7, 0x8, R2 ;  /* 0x0000000807097824 */ /* 0x000fe200078e0202 */
[----:B------:R-:W-:Y:S01]  /*9d10*/  SHF.L.U32 R4, R6, 0x1f, RZ ;  /* 0x0000001f06047819 */ /* 0x000fe200000006ff */
[----:B-1----:R-:W-:Y:S06]  /*9d20*/  @!P0 BRA `(.L_x_317) ;  /* 0x0000000000f08947 */ /* 0x002fec0003800000 */
.L_x_329:
[----:B------:R-:W1:Y:S01]  /*9d30*/  SYNCS.PHASECHK.TRANS64.TRYWAIT P0, [R9+URZ], R4 ;  /* 0x00000004090075a7 */ /* 0x000e62000800017f */
[----:B------:R-:W-:-:S05]  /*9d40*/  VIADD R0, R7, 0x1 ;  /* 0x0000000107007836 */ /* 0x000fca0000000000 */
[----:B------:R-:W-:-:S04]  /*9d50*/  ISETP.NE.AND P1, PT, R0, 0x5, PT ;  /* 0x000000050000780c */ /* 0x000fc80003f25270 */
[----:B------:R-:W-:Y:S02]  /*9d60*/  SEL R3, RZ, 0x1, P1 ;  /* 0x00000001ff037807 */ /* 0x000fe40000800000 */
[----:B------:R-:W-:Y:S02]  /*9d70*/  SEL R7, R0, RZ, P1 ;  /* 0x000000ff00077207 */ /* 0x000fe40000800000 */
[----:B------:R-:W-:-:S03]  /*9d80*/  LOP3.LUT R11, R6, R3, RZ, 0x3c, !PT ;  /* 0x00000003060b7212 */ /* 0x000fc600078e3cff */
[----:B------:R-:W-:Y:S01]  /*9d90*/  IMAD R6, R7, 0x8, R2 ;  /* 0x0000000807067824 */ /* 0x000fe200078e0202 */
[----:B0-----:R-:W-:Y:S01]  /*9da0*/  SHF.L.U32 R5, R11, 0x1f, RZ ;  /* 0x0000001f0b057819 */ /* 0x001fe200000006ff */
[----:B-1----:R-:W-:Y:S06]  /*9db0*/  @!P0 BRA `(.L_x_318) ;  /* 0x0000000000e08947 */ /* 0x002fec0003800000 */
.L_x_330:
[----:B------:R-:W1:Y:S01]  /*9dc0*/  SYNCS.PHASECHK.TRANS64.TRYWAIT P0, [R6+URZ], R5 ;  /* 0x00000005060075a7 */ /* 0x000e62000800017f */
[----:B------:R-:W-:-:S05]  /*9dd0*/  VIADD R0, R7, 0x1 ;  /* 0x0000000107007836 */ /* 0x000fca0000000000 */
[----:B------:R-:W-:-:S04]  /*9de0*/  ISETP.NE.AND P1, PT, R0, 0x5, PT ;  /* 0x000000050000780c */ /* 0x000fc80003f25270 */
[----:B0-----:R-:W-:Y:S02]  /*9df0*/  SEL R4, RZ, 0x1, P1 ;  /* 0x00000001ff047807 */ /* 0x001fe40000800000 */
[----:B------:R-:W-:Y:S02]  /*9e00*/  SEL R3, R0, RZ, P1 ;  /* 0x000000ff00037207 */ /* 0x000fe40000800000 */
[----:B------:R-:W-:Y:S01]  /*9e10*/  LOP3.LUT R0, R11, R4, RZ, 0x3c, !PT ;  /* 0x000000040b007212 */ /* 0x000fe200078e3cff */
[----:B-1----:R-:W-:Y:S06]  /*9e20*/  @!P0 BRA `(.L_x_319) ;  /* 0x0000000000d88947 */ /* 0x002fec0003800000 */
.L_x_331:
[----:B------:R-:W-:Y:S01]  /*9e30*/  IMAD R3, R3, 0x8, R2 ;  /* 0x0000000803037824 */ /* 0x000fe200078e0202 */
[----:B------:R-:W-:-:S07]  /*9e40*/  SHF.L.U32 R0, R0, 0x1f, RZ ;  /* 0x0000001f00007819 */ /* 0x000fce00000006ff */
.L_x_320:
[----:B-1----:R1:W2:Y:S02]  /*9e50*/  SYNCS.PHASECHK.TRANS64.TRYWAIT P0, [R3+URZ], R0 ;  /* 0x00000000030075a7 */ /* 0x0022a4000800017f */
[----:B--2---:R-:W-:Y:S05]  /*9e60*/  @!P0 NANOSLEEP.SYNCS 0x989680 ;  /* 0x009896800000895d */ /* 0x004fea0003900000 */
[----:B------:R-:W2:Y:S02]  /*9e70*/  @!P0 SYNCS.PHASECHK.TRANS64 P0, [R3+URZ], R0 ;  /* 0x00000000030085a7 */ /* 0x000ea4000800007f */
[----:B--2---:R-:W-:Y:S05]  /*9e80*/  @!P0 BRA `(.L_x_320) ;  /* 0xfffffffc00f08947 */ /* 0x004fea000383ffff */
.L_x_314:
[----:B------:R-:W-:Y:S05]  /*9e90*/  BSYNC B0 ;  /* 0x0000000000007941 */ /* 0x000fea0003800000 */
.L_x_313:
[----:B------:R-:W-:Y:S05]  /*9ea0*/  EXIT ;  /* 0x000000000000794d */ /* 0x000fea0003800000 */
.L_x_21:
[----:B---3--:R3:W4:Y:S02]  /*9eb0*/  SYNCS.PHASECHK.TRANS64.TRYWAIT P1, [R3+URZ], R0 ;  /* 0x00000000030075a7 */ /* 0x008724000802017f */
[----:B----4-:R-:W-:Y:S05]  /*9ec0*/  @!P1 NANOSLEEP.SYNCS 0x989680 ;  /* 0x009896800000995d */ /* 0x010fea0003900000 */
[----:B------:R-:W4:Y:S02]  /*9ed0*/  @!P1 SYNCS.PHASECHK.TRANS64 P1, [R3+URZ], R0 ;  /* 0x00000000030095a7 */ /* 0x000f24000802007f */
[----:B----4-:R-:W-:Y:S05]  /*9ee0*/  @!P1 BRA `(.L_x_21) ;  /* 0xfffffffc00f09947 */ /* 0x010fea000383ffff */
[----:B------:R-:W-:Y:S05]  /*9ef0*/  BRA `(.L_x_20) ;  /* 0xffffff7400787947 */ /* 0x000fea000383ffff */
.L_x_26:
[----:B-1----:R1:W2:Y:S02]  /*9f00*/  SYNCS.PHASECHK.TRANS64.TRYWAIT P1, [R5+URZ], R4 ;  /* 0x00000004050075a7 */ /* 0x0022a4000802017f */
[----:B--2---:R-:W-:Y:S05]  /*9f10*/  @!P1 NANOSLEEP.SYNCS 0x989680 ;  /* 0x009896800000995d */ /* 0x004fea0003900000 */
[----:B------:R-:W2:Y:S02]  /*9f20*/  @!P1 SYNCS.PHASECHK.TRANS64 P1, [R5+URZ], R4 ;  /* 0x00000004050095a7 */ /* 0x000ea4000802007f */
[----:B--2---:R-:W-:Y:S05]  /*9f30*/  @!P1 BRA `(.L_x_26) ;  /* 0xfffffffc00f09947 */ /* 0x004fea000383ffff */
[----:B------:R-:W-:Y:S05]  /*9f40*/  BRA `(.L_x_25) ;  /* 0xffffff78001c7947 */ /* 0x000fea000383ffff */
.L_x_301:
[----:B------:R-:W-:Y:S01]  /*9f50*/  BSSY B1, `(.L_x_321) ;  /* 0x0000006000017945 */ /* 0x000fe20003800000 */
[----:B------:R-:W-:-:S07]  /*9f60*/  IMAD.MOV.U32 R15, RZ, RZ, -0x1 ;  /* 0xffffffffff0f7424 */ /* 0x000fce00078e00ff */
[----:B------:R-:W-:Y:S05]  /*9f70*/  WARPSYNC.COLLECTIVE R15, `(.L_x_322) ;  /* 0x000000000f0c7348 */ /* 0x000fea0003c00000 */
[----:B------:R-:W-:Y:S02]  /*9f80*/  ELECT P6, UR62, PT ;  /* 0x00000000003e782f */ /* 0x000fe400038c0000 */
[----:B------:R-:W-:Y:S01]  /*9f90*/  MOV R14, UR62 ;  /* 0x0000003e000e7c02 */ /* 0x000fe20008000f00 */
[----:B------:R-:W-:Y:S10]  /*9fa0*/  ENDCOLLECTIVE ;  /* 0x000000000000791b */ /* 0x000ff40003800000 */
.L_x_322:
[----:B------:R-:W-:Y:S05]  /*9fb0*/  BSYNC B1 ;  /* 0x0000000000017941 */ /* 0x000fea0003800000 */
.L_x_321:
[----:B------:R-:W-:Y:S05]  /*9fc0*/  BRA `(.L_x_323) ;  /* 0xfffffff000147947 */ /* 0x000fea000383ffff */
.L_x_304:
[----:B0-----:R0:W1:Y:S02]  /*9fd0*/  SYNCS.PHASECHK.TRANS64.TRYWAIT P0, [R23+URZ+0x28], R14 ;  /* 0x0000280e170075a7 */ /* 0x001064000800017f */
[----:B-1----:R-:W-:Y:S05]  /*9fe0*/  @!P0 NANOSLEEP.SYNCS 0x989680 ;  /* 0x009896800000895d */ /* 0x002fea0003900000 */
[----:B------:R-:W1:Y:S02]  /*9ff0*/  @!P0 SYNCS.PHASECHK.TRANS64 P0, [R23+URZ+0x28], R14 ;  /* 0x0000280e170085a7 */ /* 0x000e64000800007f */
[----:B-1----:R-:W-:Y:S05]  /*a000*/  @!P0 BRA `(.L_x_304) ;  /* 0xfffffffc00f08947 */ /* 0x002fea000383ffff */
[----:B------:R-:W-:Y:S05]  /*a010*/  BRA `(.L_x_324) ;  /* 0xfffffff000547947 */ /* 0x000fea000383ffff */
.L_x_312:
[----:B------:R-:W-:Y:S01]  /*a020*/  BSSY B0, `(.L_x_325) ;  /* 0x0000006000007945 */ /* 0x000fe20003800000 */
[----:B------:R-:W-:-:S07]  /*a030*/  IMAD.MOV.U32 R15, RZ, RZ, -0x1 ;  /* 0xffffffffff0f7424 */ /* 0x000fce00078e00ff */
[----:B------:R-:W-:Y:S05]  /*a040*/  WARPSYNC.COLLECTIVE R15, `(.L_x_326) ;  /* 0x000000000f0c7348 */ /* 0x000fea0003c00000 */
[----:B------:R-:W-:Y:S02]  /*a050*/  ELECT P6, UR62, PT ;  /* 0x00000000003e782f */ /* 0x000fe400038c0000 */
[----:B------:R-:W-:Y:S01]  /*a060*/  MOV R14, UR62 ;  /* 0x0000003e000e7c02 */ /* 0x000fe20008000f00 */
[----:B------:R-:W-:Y:S10]  /*a070*/  ENDCOLLECTIVE ;  /* 0x000000000000791b */ /* 0x000ff40003800000 */
.L_x_326:
[----:B------:R-:W-:Y:S05]  /*a080*/  BSYNC B0 ;  /* 0x0000000000007941 */ /* 0x000fea0003800000 */
.L_x_325:
[----:B------:R-:W-:Y:S05]  /*a090*/  BRA `(.L_x_327) ;  /* 0xfffffff800ac7947 */ /* 0x000fea000383ffff */
.L_x_316:
[----:B0-----:R0:W1:Y:S02]  /*a0a0*/  SYNCS.PHASECHK.TRANS64.TRYWAIT P0, [R7+URZ], R4 ;  /* 0x00000004070075a7 */ /* 0x001064000800017f */
[----:B-1----:R-:W-:Y:S05]  /*a0b0*/  @!P0 NANOSLEEP.SYNCS 0x989680 ;  /* 0x009896800000895d */ /* 0x002fea0003900000 */
[----:B------:R-:W1:Y:S02]  /*a0c0*/  @!P0 SYNCS.PHASECHK.TRANS64 P0, [R7+URZ], R4 ;  /* 0x00000004070085a7 */ /* 0x000e64000800007f */
[----:B-1----:R-:W-:Y:S05]  /*a0d0*/  @!P0 BRA `(.L_x_316) ;  /* 0xfffffffc00f08947 */ /* 0x002fea000383ffff */
[----:B------:R-:W-:Y:S05]  /*a0e0*/  BRA `(.L_x_328) ;  /* 0xfffffff800ec7947 */ /* 0x000fea000383ffff */
.L_x_317:
[----:B0-----:R0:W1:Y:S02]  /*a0f0*/  SYNCS.PHASECHK.TRANS64.TRYWAIT P0, [R8+URZ], R5 ;  /* 0x00000005080075a7 */ /* 0x001064000800017f */
[----:B-1----:R-:W-:Y:S05]  /*a100*/  @!P0 NANOSLEEP.SYNCS 0x989680 ;  /* 0x009896800000895d */ /* 0x002fea0003900000 */
[----:B------:R-:W1:Y:S02]  /*a110*/  @!P0 SYNCS.PHASECHK.TRANS64 P0, [R8+URZ], R5 ;  /* 0x00000005080085a7 */ /* 0x000e64000800007f */
[----:B-1----:R-:W-:Y:S05]  /*a120*/  @!P0 BRA `(.L_x_317) ;  /* 0xfffffffc00f08947 */ /* 0x002fea000383ffff */
[----:B------:R-:W-:Y:S05]  /*a130*/  BRA `(.L_x_329) ;  /* 0xfffffff800fc7947 */ /* 0x000fea000383ffff */
.L_x_318:
[----:B0-----:R0:W1:Y:S02]  /*a140*/  SYNCS.PHASECHK.TRANS64.TRYWAIT P0, [R9+URZ], R4 ;  /* 0x00000004090075a7 */ /* 0x001064000800017f */
[----:B-1----:R-:W-:Y:S05]  /*a150*/  @!P0 NANOSLEEP.SYNCS 0x989680 ;  /* 0x009896800000895d */ /* 0x002fea0003900000 */
[----:B------:R-:W1:Y:S02]  /*a160*/  @!P0 SYNCS.PHASECHK.TRANS64 P0, [R9+URZ], R4 ;  /* 0x00000004090085a7 */ /* 0x000e64000800007f */
[----:B-1----:R-:W-:Y:S05]  /*a170*/  @!P0 BRA `(.L_x_318) ;  /* 0xfffffffc00f08947 */ /* 0x002fea000383ffff */
[----:B------:R-:W-:Y:S05]  /*a180*/  BRA `(.L_x_330) ;  /* 0xfffffffc000c7947 */ /* 0x000fea000383ffff */
.L_x_319:
[----:B0-----:R0:W1:Y:S02]  /*a190*/  SYNCS.PHASECHK.TRANS64.TRYWAIT P0, [R6+URZ], R5 ;  /* 0x00000005060075a7 */ /* 0x001064000800017f */
[----:B-1----:R-:W-:Y:S05]  /*a1a0*/  @!P0 NANOSLEEP.SYNCS 0x989680 ;  /* 0x009896800000895d */ /* 0x002fea0003900000 */
[----:B------:R-:W1:Y:S02]  /*a1b0*/  @!P0 SYNCS.PHASECHK.TRANS64 P0, [R6+URZ], R5 ;  /* 0x00000005060085a7 */ /* 0x000e64000800007f */
[----:B-1----:R-:W-:Y:S05]  /*a1c0*/  @!P0 BRA `(.L_x_319) ;  /* 0xfffffffc00f08947 */ /* 0x002fea000383ffff */
[----:B------:R-:W-:Y:S05]  /*a1d0*/  BRA `(.L_x_331) ;  /* 0xfffffffc00147947 */ /* 0x000fea000383ffff */
.L_x_332:
[----:B------:R-:W-:-:S00]  /*a1e0*/  BRA `(.L_x_332) ;  /* 0xfffffffc00fc7947 */ /* 0x000fc0000383ffff */
[----:B------:R-:W-:-:S00]  /*a1f0*/  NOP ;  /* 0x0000000000007918 */ /* 0x000fc00000000000 */
        /* <DEDUP_REMOVED lines=8> */
.L_x_333:


//--------------------- .nv.global.init           --------------------------
	.section	.nv.global.init,"aw",@progbits
.nv.global.init:
	.type		$str$22,@object
	.size		$str$22,($str$23 - $str$22)
$str$22:
        /*0000*/ 	.byte	0x6b, 0x5f, 0x74, 0x69, 0x6c, 0x65, 0x5f, 0x63, 0x6f, 0x75, 0x6e, 0x74, 0x20, 0x3e, 0x3d, 0x20
        /*0010*/ 	.byte	0x31, 0x00
	.type		$str$23,@object
	.size		$str$23,(__unnamed_1 - $str$23)
$str$23:
        /*0012*/ 	.byte	0x2f, 0x74, 0x6d, 0x70, 0x2f, 0x63, 0x75, 0x74, 0x6c, 0x61, 0x73, 0x73, 0x5f, 0x73, 0x77, 0x65
        /*0022*/ 	.byte	0x65, 0x70, 0x5f, 0x73, 0x72, 0x63, 0x2f, 0x69, 0x6e, 0x63, 0x6c, 0x75, 0x64, 0x65, 0x2f, 0x63
        /*0032*/ 	.byte	0x75, 0x74, 0x6c, 0x61, 0x73, 0x73, 0x2f, 0x67, 0x65, 0x6d, 0x6d, 0x2f, 0x63, 0x6f, 0x6c, 0x6c
        /*0042*/ 	.byte	0x65, 0x63, 0x74, 0x69, 0x76, 0x65, 0x2f, 0x73, 0x6d, 0x39, 0x30, 0x5f, 0x6d, 0x6d, 0x61, 0x5f
        /*0052*/ 	.byte	0x74, 0x6d, 0x61, 0x5f, 0x67, 0x6d, 0x6d, 0x61, 0x5f, 0x73, 0x73, 0x5f, 0x77, 0x61, 0x72, 0x70
        /*0062*/ 	.byte	0x73, 0x70, 0x65, 0x63, 0x69, 0x61, 0x6c, 0x69, 0x7a, 0x65, 0x64, 0x2e, 0x68, 0x70, 0x70, 0x00
	.type		__unnamed_1,@object
	.size		__unnamed_1,(.L_0 - __unnamed_1)
__unnamed_1:
        /*0072*/ 	.byte	0x76, 0x6f, 0x69, 0x64, 0x20, 0x63, 0x75, 0x74, 0x6c, 0x61, 0x73, 0x73, 0x3a, 0x3a, 0x67, 0x65
        /* <DEDUP_REMOVED lines=172> */
        /*0b42*/ 	.byte	0x3a, 0x69, 0x64, 0x65, 0x6e, 0x74, 0x69, 0x74, 0x79, 0x5d, 0x00
.L_0:


//--------------------- .nv.shared._ZN7cutlass13device_kernelINS_4gemm6kernel13GemmUniversalIN4cute5tupleIJiiiiEEENS1_10collective13CollectiveMmaINS1_34MainloopSm90TmaGmmaWarpSpecializedILi5ENS5_IJNS4_1CILi1EEENSA_ILi2EEESB_EEENS1_35KernelTmaWarpSpecializedCooperativeEEENS5_IJNSA_ILi256EEENSA_ILi128EEENSA_ILi32EEEEEEaNS5_IJlSB_lEEEaSK_NS4_8TiledMMAINS4_8MMA_AtomIJNS4_4SM904GMMA27MMA_64x128x32_S32S8S8_SS_TNEEEENS4_6LayoutINS5_IJSC_SB_SB_EEENS5_IJSB_NSA_ILi0EEEST_EEEEENS5_IJNS4_10UnderscoreESW_SW_EEEEENS4_23SM90_TMA_LOAD_MULTICASTENS4_14ComposedLayoutINS4_7SwizzleILi1ELi4ELi3EEENS4_18smem_ptr_flag_bitsILi8EEENSR_INS5_IJNSA_ILi8EEESI_EEENS5_IJSI_SB_EEEEEEEvNS4_8identityENS4_13SM90_TMA_LOADES19_vS1A_EENS_8epilogue10collective6detail29Sm90TmaWarpSpecializedAdapterINS1E_15DefaultEpilogueIaSK_SK_NS1D_6thread17LinearCombinationIaLi1EiiLNS1I_9ScaleType4KindE0ELNS_15FloatRoundStyleE2EaEENS1_15EpilogueDefaultEEEEEvvEEEEvNT_6ParamsE --------------------------
	.section	.nv.shared._ZN7cutlass13device_kernelINS_4gemm6kernel13GemmUniversalIN4cute5tupleIJiiiiEEENS1_10collective13CollectiveMmaINS1_34MainloopSm90TmaGmmaWarpSpecializedILi5ENS5_IJNS4_1CILi1EEENSA_ILi2EEESB_EEENS1_35KernelTmaWarpSpecializedCooperativeEEENS5_IJNSA_ILi256EEENSA_ILi128EEENSA_ILi32EEEEEEaNS5_IJlSB_lEEEaSK_NS4_8TiledMMAINS4_8MMA_AtomIJNS4_4SM904GMMA27MMA_64x128x32_S32S8S8_SS_TNEEEENS4_6LayoutINS5_IJSC_SB_SB_EEENS5_IJSB_NSA_ILi0EEEST_EEEEENS5_IJNS4_10UnderscoreESW_SW_EEEEENS4_23SM90_TMA_LOAD_MULTICASTENS4_14ComposedLayoutINS4_7SwizzleILi1ELi4ELi3EEENS4_18smem_ptr_flag_bitsILi8EEENSR_INS5_IJNSA_ILi8EEESI_EEENS5_IJSI_SB_EEEEEEEvNS4_8identityENS4_13SM90_TMA_LOADES19_vS1A_EENS_8epilogue10collective6detail29Sm90TmaWarpSpecializedAdapterINS1E_15DefaultEpilogueIaSK_SK_NS1D_6thread17LinearCombinationIaLi1EiiLNS1I_9ScaleType4KindE0ELNS_15FloatRoundStyleE2EaEENS1_15EpilogueDefaultEEEEEvvEEEEvNT_6ParamsE,"aw",@nobits
	.sectionflags	@""
	.align	16
	.zero		1024


//--------------------- .nv.shared.reserved.0     --------------------------
	.section	.nv.shared.reserved.0,"aw",@nobits
	.weak		__nv_reservedSMEM_offset_0_alias
	.size		__nv_reservedSMEM_offset_0_alias, 0, 0
	.other		__nv_reservedSMEM_offset_0_alias,@"STO_CUDA_RESERVED_SHARED STV_DEFAULT"
__nv_reservedSMEM_offset_0_alias:
	.zero		0


//--------------------- .nv.global                --------------------------
	.section	.nv.global,"aw",@nobits
.nv.global:
	.type		_ZN39_INTERNAL_6d5d0fe1_4_k_cu_ae203792_66734cute1_E,@object
	.size		_ZN39_INTERNAL_6d5d0fe1_4_k_cu_ae203792_66734cute1_E,(_ZN39_INTERNAL_6d5d0fe1_4_k_cu_ae203792_66734cuda3std3__45__cpo6cbeginE - _ZN39_INTERNAL_6d5d0fe1_4_k_cu_ae203792_66734cute1_E)
_ZN39_INTERNAL_6d5d0fe1_4_k_cu_ae203792_66734cute1_E:
	.zero		1
	.type		_ZN39_INTERNAL_6d5d0fe1_4_k_cu_ae203792_66734cuda3std3__45__cpo6cbeginE,@object
	.size		_ZN39_INTERNAL_6d5d0fe1_4_k_cu_ae203792_66734cuda3std3__45__cpo6cbeginE,(_ZN39_INTERNAL_6d5d0fe1_4_k_cu_ae203792_66734cuda3std3__48in_placeE - _ZN39_INTERNAL_6d5d0fe1_4_k_cu_ae203792_66734cuda3std3__45__cpo6cbeginE)
_ZN39_INTERNAL_6d5d0fe1_4_k_cu_ae203792_66734cuda3std3__45__cpo6cbeginE:
	.zero		1
	.type		_ZN39_INTERNAL_6d5d0fe1_4_k_cu_ae203792_66734cuda3std3__48in_placeE,@object
	.size		_ZN39_INTERNAL_6d5d0fe1_4_k_cu_ae203792_66734cuda3std3__48in_placeE,(_ZN39_INTERNAL_6d5d0fe1_4_k_cu_ae203792_66734cuda3std6ranges3__45__cpo9iter_moveE - _ZN39_INTERNAL_6d5d0fe1_4_k_cu_ae203792_66734cuda3std3__48in_placeE)
_ZN39_INTERNAL_6d5d0fe1_4_k_cu_ae203792_66734cuda3std3__48in_placeE:
	.zero		1
	.type		_ZN39_INTERNAL_6d5d0fe1_4_k_cu_ae203792_66734cuda3std6ranges3__45__cpo9iter_moveE,@object
	.size		_ZN39_INTERNAL_6d5d0fe1_4_k_cu_ae203792_66734cuda3std6ranges3__45__cpo9iter_moveE,(_ZN39_INTERNAL_6d5d0fe1_4_k_cu_ae203792_66734cuda3std3__45__cpo5beginE - _ZN39_INTERNAL_6d5d0fe1_4_k_cu_ae203792_66734cuda3std6ranges3__45__cpo9iter_moveE)
_ZN39_INTERNAL_6d5d0fe1_4_k_cu_ae203792_66734cuda3std6ranges3__45__cpo9iter_moveE:
	.zero		1
	.type		_ZN39_INTERNAL_6d5d0fe1_4_k_cu_ae203792_66734cuda3std3__45__cpo5beginE,@object
	.size		_ZN39_INTERNAL_6d5d0fe1_4_k_cu_ae203792_66734cuda3std3__45__cpo5beginE,(_ZN39_INTERNAL_6d5d0fe1_4_k_cu_ae203792_66734cuda3std3__441_GLOBAL__N__6d5d0fe1_4_k_cu_ae203792_66736ignoreE - _ZN39_INTERNAL_6d5d0fe1_4_k_cu_ae203792_66734cuda3std3__45__cpo5beginE)
_ZN39_INTERNAL_6d5d0fe1_4_k_cu_ae203792_66734cuda3std3__45__cpo5beginE:
	.zero		1
	.type		_ZN39_INTERNAL_6d5d0fe1_4_k_cu_ae203792_66734cuda3std3__441_GLOBAL__N__6d5d0fe1_4_k_cu_ae203792_66736ignoreE,@object
	.size		_ZN39_INTERNAL_6d5d0fe1_4_k_cu_ae203792_66734cuda3std3__441_GLOBAL__N__6d5d0fe1_4_k_cu_ae203792_66736ignoreE,(_ZN39_INTERNAL_6d5d0fe1_4_k_cu_ae203792_66734cute7productE - _ZN39_INTERNAL_6d5d0fe1_4_k_cu_ae203792_66734cuda3std3__441_GLOBAL__N__6d5d0fe1_4_k_cu_ae203792_66736ignoreE)
_ZN39_INTERNAL_6d5d0fe1_4_k_cu_ae203792_66734cuda3std3__441_GLOBAL__N__6d5d0fe1_4_k_cu_ae203792_66736ignoreE:
	.zero		1
	.type		_ZN39_INTERNAL_6d5d0fe1_4_k_cu_ae203792_66734cute7productE,@object
	.size		_ZN39_INTERNAL_6d5d0fe1_4_k_cu_ae203792_66734cute7productE,(_ZN39_INTERNAL_6d5d0fe1_4_k_cu_ae203792_66734cuda3std3__45__cpo3endE - _ZN39_INTERNAL_6d5d0fe1_4_k_cu_ae203792_66734cute7productE)
_ZN39_INTERNAL_6d5d0fe1_4_k_cu_ae203792_66734cute7productE:
	.zero		1
	.type		_ZN39_INTERNAL_6d5d0fe1_4_k_cu_ae203792_66734cuda3std3__45__cpo3endE,@object
	.size		_ZN39_INTERNAL_6d5d0fe1_4_k_cu_ae203792_66734cuda3std3__45__cpo3endE,(_ZN39_INTERNAL_6d5d0fe1_4_k_cu_ae203792_66734cuda3std3__419piecewise_constructE - _ZN39_INTERNAL_6d5d0fe1_4_k_cu_ae203792_66734cuda3std3__45__cpo3endE)
_ZN39_INTERNAL_6d5d0fe1_4_k_cu_ae203792_66734cuda3std3__45__cpo3endE:
	.zero		1
	.type		_ZN39_INTERNAL_6d5d0fe1_4_k_cu_ae203792_66734cuda3std3__419piecewise_constructE,@object
	.size		_ZN39_INTERNAL_6d5d0fe1_4_k_cu_ae203792_66734cuda3std3__419piecewise_constructE,(_ZN39_INTERNAL_6d5d0fe1_4_k_cu_ae203792_66734cuda3std3__45__cpo4cendE - _ZN39_INTERNAL_6d5d0fe1_4_k_cu_ae203792_66734cuda3std3__419piecewise_constructE)
_ZN39_INTERNAL_6d5d0fe1_4_k_cu_ae203792_66734cuda3std3__419piecewise_constructE:
	.zero		1
	.type		_ZN39_INTERNAL_6d5d0fe1_4_k_cu_ae203792_66734cuda3std3__45__cpo4cendE,@object
	.size		_ZN39_INTERNAL_6d5d0fe1_4_k_cu_ae203792_66734cuda3std3__45__cpo4cendE,(_ZN39_INTERNAL_6d5d0fe1_4_k_cu_ae203792_66734cuda3std6ranges3__45__cpo4swapE - _ZN39_INTERNAL_6d5d0fe1_4_k_cu_ae203792_66734cuda3std3__45__cpo4cendE)
_ZN39_INTERNAL_6d5d0fe1_4_k_cu_ae203792_66734cuda3std3__45__cpo4cendE:
	.zero		1
	.type		_ZN39_INTERNAL_6d5d0fe1_4_k_cu_ae203792_66734cuda3std6ranges3__45__cpo4swapE,@object
	.size		_ZN39_INTERNAL_6d5d0fe1_4_k_cu_ae203792_66734cuda3std6ranges3__45__cpo4swapE,(.L_8 - _ZN39_INTERNAL_6d5d0fe1_4_k_cu_ae203792_66734cuda3std6ranges3__45__cpo4swapE)
_ZN39_INTERNAL_6d5d0fe1_4_k_cu_ae203792_66734cuda3std6ranges3__45__cpo4swapE:
	.zero		1
.L_8:


//--------------------- .nv.constant0._ZN7cutlass13device_kernelINS_4gemm6kernel13GemmUniversalIN4cute5tupleIJiiiiEEENS1_10collective13CollectiveMmaINS1_34MainloopSm90TmaGmmaWarpSpecializedILi5ENS5_IJNS4_1CILi1EEENSA_ILi2EEESB_EEENS1_35KernelTmaWarpSpecializedCooperativeEEENS5_IJNSA_ILi256EEENSA_ILi128EEENSA_ILi32EEEEEEaNS5_IJlSB_lEEEaSK_NS4_8TiledMMAINS4_8MMA_AtomIJNS4_4SM904GMMA27MMA_64x128x32_S32S8S8_SS_TNEEEENS4_6LayoutINS5_IJSC_SB_SB_EEENS5_IJSB_NSA_ILi0EEEST_EEEEENS5_IJNS4_10UnderscoreESW_SW_EEEEENS4_23SM90_TMA_LOAD_MULTICASTENS4_14ComposedLayoutINS4_7SwizzleILi1ELi4ELi3EEENS4_18smem_ptr_flag_bitsILi8EEENSR_INS5_IJNSA_ILi8EEESI_EEENS5_IJSI_SB_EEEEEEEvNS4_8identityENS4_13SM90_TMA_LOADES19_vS1A_EENS_8epilogue10collective6detail29Sm90TmaWarpSpecializedAdapterINS1E_15DefaultEpilogueIaSK_SK_NS1D_6thread17LinearCombinationIaLi1EiiLNS1I_9ScaleType4KindE0ELNS_15FloatRoundStyleE2EaEENS1_15EpilogueDefaultEEEEEvvEEEEvNT_6ParamsE --------------------------
	.section	.nv.constant0._ZN7cutlass13device_kernelINS_4gemm6kernel13GemmUniversalIN4cute5tupleIJiiiiEEENS1_10collective13CollectiveMmaINS1_34MainloopSm90TmaGmmaWarpSpecializedILi5ENS5_IJNS4_1CILi1EEENSA_ILi2EEESB_EEENS1_35KernelTmaWarpSpecializedCooperativeEEENS5_IJNSA_ILi256EEENSA_ILi128EEENSA_ILi32EEEEEEaNS5_IJlSB_lEEEaSK_NS4_8TiledMMAINS4_8MMA_AtomIJNS4_4SM904GMMA27MMA_64x128x32_S32S8S8_SS_TNEEEENS4_6LayoutINS5_IJSC_SB_SB_EEENS5_IJSB_NSA_ILi0EEEST_EEEEENS5_IJNS4_10UnderscoreESW_SW_EEEEENS4_23SM90_TMA_LOAD_MULTICASTENS4_14ComposedLayoutINS4_7SwizzleILi1ELi4ELi3EEENS4_18smem_ptr_flag_bitsILi8EEENSR_INS5_IJNSA_ILi8EEESI_EEENS5_IJSI_SB_EEEEEEEvNS4_8identityENS4_13SM90_TMA_LOADES19_vS1A_EENS_8epilogue10collective6detail29Sm90TmaWarpSpecializedAdapterINS1E_15DefaultEpilogueIaSK_SK_NS1D_6thread17LinearCombinationIaLi1EiiLNS1I_9ScaleType4KindE0ELNS_15FloatRoundStyleE2EaEENS1_15EpilogueDefaultEEEEEvvEEEEvNT_6ParamsE,"a",@progbits
	.sectionflags	@""
	.align	4
.nv.constant0._ZN7cutlass13device_kernelINS_4gemm6kernel13GemmUniversalIN4cute5tupleIJiiiiEEENS1_10collective13CollectiveMmaINS1_34MainloopSm90TmaGmmaWarpSpecializedILi5ENS5_IJNS4_1CILi1EEENSA_ILi2EEESB_EEENS1_35KernelTmaWarpSpecializedCooperativeEEENS5_IJNSA_ILi256EEENSA_ILi128EEENSA_ILi32EEEEEEaNS5_IJlSB_lEEEaSK_NS4_8TiledMMAINS4_8MMA_AtomIJNS4_4SM904GMMA27MMA_64x128x32_S32S8S8_SS_TNEEEENS4_6LayoutINS5_IJSC_SB_SB_EEENS5_IJSB_NSA_ILi0EEEST_EEEEENS5_IJNS4_10UnderscoreESW_SW_EEEEENS4_23SM90_TMA_LOAD_MULTICASTENS4_14ComposedLayoutINS4_7SwizzleILi1ELi4ELi3EEENS4_18smem_ptr_flag_bitsILi8EEENSR_INS5_IJNSA_ILi8EEESI_EEENS5_IJSI_SB_EEEEEEEvNS4_8identityENS4_13SM90_TMA_LOADES19_vS1A_EENS_8epilogue10collective6detail29Sm90TmaWarpSpecializedAdapterINS1E_15DefaultEpilogueIaSK_SK_NS1D_6thread17LinearCombinationIaLi1EiiLNS1I_9ScaleType4KindE0ELNS_15FloatRoundStyleE2EaEENS1_15EpilogueDefaultEEEEEvvEEEEvNT_6ParamsE:
	.zero		1664


//--------------------- SYMBOLS --------------------------

	.type		.nv.reservedSmem.offset0,@object
	.size		.nv.reservedSmem.offset0,0x4
	.type		__assertfail,@function
